def matmul_kernel(
    a_ptr,
    b_ptr,
    c_ptr,
    M,
    N,
    K,
    stride_am,
    stride_ak,
    stride_bk,
    stride_bn,
    stride_cm,
    stride_cn,
    BLOCK_M: tl.constexpr,
    BLOCK_N: tl.constexpr,
    BLOCK_K: tl.constexpr,
    GROUP_M: tl.constexpr,
):
    pid = tl.program_id(axis=0)
    num_pid_m = tl.cdiv(M, BLOCK_M)
    num_pid_n = tl.cdiv(N, BLOCK_N)
    num_pid_in_group = GROUP_M * num_pid_n
    group_id = pid // num_pid_in_group
    first_pid_m = group_id * GROUP_M
    group_size_m = min(num_pid_m - first_pid_m, GROUP_M)
    pid_m = first_pid_m + ((pid % num_pid_in_group) % group_size_m)
    pid_n = (pid % num_pid_in_group) // group_size_m

    offs_am = (pid_m * BLOCK_M + tl.arange(0, BLOCK_M)) % M
    offs_bn = (pid_n * BLOCK_N + tl.arange(0, BLOCK_N)) % N
    offs_k = tl.arange(0, BLOCK_K)
    a_ptrs = a_ptr + offs_am[:, None] * stride_am + offs_k[None, :] * stride_ak
    b_ptrs = b_ptr + offs_k[:, None] * stride_bk + offs_bn[None, :] * stride_bn

    acc = tl.zeros((BLOCK_M, BLOCK_N), dtype=tl.float32)
    for kk in range(0, tl.cdiv(K, BLOCK_K)):
        a = tl.load(a_ptrs, mask=offs_k[None, :] < K - kk * BLOCK_K, other=0.0)
        b = tl.load(b_ptrs, mask=offs_k[:, None] < K - kk * BLOCK_K, other=0.0)
        acc = tl.dot(a, b, acc)
        a_ptrs += BLOCK_K * stride_ak
        b_ptrs += BLOCK_K * stride_bk

    c = acc.to(c_ptr.dtype.element_ty)
    offs_cm = pid_m * BLOCK_M + tl.arange(0, BLOCK_M)
    offs_cn = pid_n * BLOCK_N + tl.arange(0, BLOCK_N)
    c_ptrs = c_ptr + offs_cm[:, None] * stride_cm + offs_cn[None, :] * stride_cn
    mask = (offs_cm[:, None] < M) & (offs_cn[None, :] < N)
    tl.store(c_ptrs, c, mask=mask)

# config = {"BLOCK_K": 64, "BLOCK_M": 64, "BLOCK_N": 128, "GROUP_M": 1, "arch": "sm_100", "dtype": "fp16", "num_ctas": 1, "num_stages": 3, "num_warps": 4}
# arch = sm_100


// ===== COMPILED SASS (sm_100a) =====

	.target	sm_100a

	.elftype	@"ET_EXEC"


//--------------------- .note.nv.tkinfo           --------------------------
	.section	.note.nv.tkinfo,"",@"SHT_NOTE"
	.sectionflags	@"SHF_NOTE_NV_TKINFO"
	.tkinfo
        /*0018*/ 	.word	0x00000081
        /*0030*/ 	.string	""
        /*0030*/ 	.string	"ptxas-blackwell"
        /*0030*/ 	.string	"Cuda compilation tools, release 12.9, V12.9.86"
        /*0030*/ 	.string	"Build cuda_12.9.r12.9/compiler.36037853_0"
        /*0030*/ 	.string	"-v  -suppress-debug-info  -lineinfo  -arch sm_100a "



//--------------------- .note.nv.cuver            --------------------------
	.section	.note.nv.cuver,"",@"SHT_NOTE"
	.sectionflags	@"SHF_NOTE_NV_CUVER"
        /*0018*/ 	.short	0x0001
        /*001a*/ 	.short	0x0064
        /*001c*/ 	.short	0x0001
        /*001e*/ 	.short	0x0000
        /*0020*/ 	.short	0x0001
        /*0022*/ 	.short	0x0000


//--------------------- .nv.info                  --------------------------
	.section	.nv.info,"",@"SHT_CUDA_INFO"
	.align	4


	//----- nvinfo : EIATTR_REGCOUNT
	.align		4
        /*0000*/ 	.byte	0x04, 0x2f
        /*0002*/ 	.short	(.L_4 - .L_3)
	.align		4
.L_3:
        /*0004*/ 	.word	index@(matmul_kernel)
        /*0008*/ 	.word	0x000000ff


	//----- nvinfo : EIATTR_FRAME_SIZE
	.align		4
.L_4:
        /*000c*/ 	.byte	0x04, 0x11
        /*000e*/ 	.short	(.L_6 - .L_5)
	.align		4
.L_5:
        /*0010*/ 	.word	index@($__internal_2_$__cuda_sm10x_tcgen05_guardrail_trap_unallocated_columns_being_dealloced)
        /*0014*/ 	.word	0x00000110


	//----- nvinfo : EIATTR_FRAME_SIZE
	.align		4
.L_6:
        /*0018*/ 	.byte	0x04, 0x11
        /*001a*/ 	.short	(.L_8 - .L_7)
	.align		4
.L_7:
        /*001c*/ 	.word	index@($__internal_1_$__cuda_sm10x_tcgen05_guardrail_trap_phase_invalid_during_alloc)
        /*0020*/ 	.word	0x00000110


	//----- nvinfo : EIATTR_FRAME_SIZE
	.align		4
.L_8:
        /*0024*/ 	.byte	0x04, 0x11
        /*0026*/ 	.short	(.L_10 - .L_9)
	.align		4
.L_9:
        /*0028*/ 	.word	index@($__internal_0_$__cuda_sm10x_tcgen05_guardrail_trap_col_being_dealloced_not_returned_by_alloc)
        /*002c*/ 	.word	0x00000110


	//----- nvinfo : EIATTR_FRAME_SIZE
	.align		4
.L_10:
        /*0030*/ 	.byte	0x04, 0x11
        /*0032*/ 	.short	(.L_12 - .L_11)
	.align		4
.L_11:
        /*0034*/ 	.word	index@(matmul_kernel)
        /*0038*/ 	.word	0x00000110


	//----- nvinfo : EIATTR_MIN_STACK_SIZE
	.align		4
.L_12:
        /*003c*/ 	.byte	0x04, 0x12
        /*003e*/ 	.short	(.L_14 - .L_13)
	.align		4
.L_13:
        /*0040*/ 	.word	index@(matmul_kernel)
        /*0044*/ 	.word	0x00000110
.L_14:


//--------------------- .nv.info.matmul_kernel    --------------------------
	.section	.nv.info.matmul_kernel,"",@"SHT_CUDA_INFO"
	.sectionflags	@""
	.align	4


	//----- nvinfo : EIATTR_CUDA_API_VERSION
	.align		4
        /*0000*/ 	.byte	0x04, 0x37
        /*0002*/ 	.short	(.L_16 - .L_15)
.L_15:
        /*0004*/ 	.word	0x00000081


	//----- nvinfo : EIATTR_KPARAM_INFO
	.align		4
.L_16:
        /*0008*/ 	.byte	0x04, 0x17
        /*000a*/ 	.short	(.L_18 - .L_17)
.L_17:
        /*000c*/ 	.word	0x00000000
        /*0010*/ 	.short	0x000d
        /*0012*/ 	.short	0x0048
        /*0014*/ 	.byte	0x00, 0xf4, 0x21, 0x00


	//----- nvinfo : EIATTR_KPARAM_INFO
	.align		4
.L_18:
        /*0018*/ 	.byte	0x04, 0x17
        /*001a*/ 	.short	(.L_20 - .L_19)
.L_19:
        /*001c*/ 	.word	0x00000000
        /*0020*/ 	.short	0x000c
        /*0022*/ 	.short	0x0040
        /*0024*/ 	.byte	0x00, 0xf4, 0x21, 0x00


	//----- nvinfo : EIATTR_KPARAM_INFO
	.align		4
.L_20:
        /*0028*/ 	.byte	0x04, 0x17
        /*002a*/ 	.short	(.L_22 - .L_21)
.L_21:
        /*002c*/ 	.word	0x00000000
        /*0030*/ 	.short	0x000b
        /*0032*/ 	.short	0x0038
        /*0034*/ 	.byte	0x00, 0xf0, 0x11, 0x00


	//----- nvinfo : EIATTR_KPARAM_INFO
	.align		4
.L_22:
        /*0038*/ 	.byte	0x04, 0x17
        /*003a*/ 	.short	(.L_24 - .L_23)
.L_23:
        /*003c*/ 	.word	0x00000000
        /*0040*/ 	.short	0x000a
        /*0042*/ 	.short	0x0034
        /*0044*/ 	.byte	0x00, 0xf0, 0x11, 0x00


	//----- nvinfo : EIATTR_KPARAM_INFO
	.align		4
.L_24:
        /*0048*/ 	.byte	0x04, 0x17
        /*004a*/ 	.short	(.L_26 - .L_25)
.L_25:
        /*004c*/ 	.word	0x00000000
        /*0050*/ 	.short	0x0009
        /*0052*/ 	.short	0x0030
        /*0054*/ 	.byte	0x00, 0xf0, 0x11, 0x00


	//----- nvinfo : EIATTR_KPARAM_INFO
	.align		4
.L_26:
        /*0058*/ 	.byte	0x04, 0x17
        /*005a*/ 	.short	(.L_28 - .L_27)
.L_27:
        /*005c*/ 	.word	0x00000000
        /*0060*/ 	.short	0x0008
        /*0062*/ 	.short	0x002c
        /*0064*/ 	.byte	0x00, 0xf0, 0x11, 0x00


	//----- nvinfo : EIATTR_KPARAM_INFO
	.align		4
.L_28:
        /*0068*/ 	.byte	0x04, 0x17
        /*006a*/ 	.short	(.L_30 - .L_29)
.L_29:
        /*006c*/ 	.word	0x00000000
        /*0070*/ 	.short	0x0007
        /*0072*/ 	.short	0x0028
        /*0074*/ 	.byte	0x00, 0xf0, 0x11, 0x00


	//----- nvinfo : EIATTR_KPARAM_INFO
	.align		4
.L_30:
        /*0078*/ 	.byte	0x04, 0x17
        /*007a*/ 	.short	(.L_32 - .L_31)
.L_31:
        /*007c*/ 	.word	0x00000000
        /*0080*/ 	.short	0x0006
        /*0082*/ 	.short	0x0024
        /*0084*/ 	.byte	0x00, 0xf0, 0x11, 0x00


	//----- nvinfo : EIATTR_KPARAM_INFO
	.align		4
.L_32:
        /*0088*/ 	.byte	0x04, 0x17
        /*008a*/ 	.short	(.L_34 - .L_33)
.L_33:
        /*008c*/ 	.word	0x00000000
        /*0090*/ 	.short	0x0005
        /*0092*/ 	.short	0x0020
        /*0094*/ 	.byte	0x00, 0xf0, 0x11, 0x00


	//----- nvinfo : EIATTR_KPARAM_INFO
	.align		4
.L_34:
        /*0098*/ 	.byte	0x04, 0x17
        /*009a*/ 	.short	(.L_36 - .L_35)
.L_35:
        /*009c*/ 	.word	0x00000000
        /*00a0*/ 	.short	0x0004
        /*00a2*/ 	.short	0x001c
        /*00a4*/ 	.byte	0x00, 0xf0, 0x11, 0x00


	//----- nvinfo : EIATTR_KPARAM_INFO
	.align		4
.L_36:
        /*00a8*/ 	.byte	0x04, 0x17
        /*00aa*/ 	.short	(.L_38 - .L_37)
.L_37:
        /*00ac*/ 	.word	0x00000000
        /*00b0*/ 	.short	0x0003
        /*00b2*/ 	.short	0x0018
        /*00b4*/ 	.byte	0x00, 0xf0, 0x11, 0x00


	//----- nvinfo : EIATTR_KPARAM_INFO
	.align		4
.L_38:
        /*00b8*/ 	.byte	0x04, 0x17
        /*00ba*/ 	.short	(.L_40 - .L_39)
.L_39:
        /*00bc*/ 	.word	0x00000000
        /*00c0*/ 	.short	0x0002
        /*00c2*/ 	.short	0x0010
        /*00c4*/ 	.byte	0x00, 0xf4, 0x21, 0x00


	//----- nvinfo : EIATTR_KPARAM_INFO
	.align		4
.L_40:
        /*00c8*/ 	.byte	0x04, 0x17
        /*00ca*/ 	.short	(.L_42 - .L_41)
.L_41:
        /*00cc*/ 	.word	0x00000000
        /*00d0*/ 	.short	0x0001
        /*00d2*/ 	.short	0x0008
        /*00d4*/ 	.byte	0x00, 0xf4, 0x21, 0x00


	//----- nvinfo : EIATTR_KPARAM_INFO
	.align		4
.L_42:
        /*00d8*/ 	.byte	0x04, 0x17
        /*00da*/ 	.short	(.L_44 - .L_43)
.L_43:
        /*00dc*/ 	.word	0x00000000
        /*00e0*/ 	.short	0x0000
        /*00e2*/ 	.short	0x0000
        /*00e4*/ 	.byte	0x00, 0xf4, 0x21, 0x00


	//----- nvinfo : EIATTR_AT_ENTRY_FRAGMENTS
	.align		4
.L_44:
        /*00e8*/ 	.byte	0x04, 0x4f
        /*00ea*/ 	.short	(.L_46 - .L_45)


	//   ....[0]....
.L_45:
        /*00ec*/ 	.word	0x00000004


	//----- nvinfo : EIATTR_RESERVED_SMEM_USED
	.align		4
.L_46:
        /*00f0*/ 	.byte	0x01, 0x41
	.zero		2


	//----- nvinfo : EIATTR_SPARSE_MMA_MASK
	.align		4
        /*00f4*/ 	.byte	0x03, 0x50
        /*00f6*/ 	.short	0x0000


	//----- nvinfo : EIATTR_TCGEN05_1CTA_USED
	.align		4
        /*00f8*/ 	.byte	0x01, 0x51
	.zero		2


	//----- nvinfo : EIATTR_MAXREG_COUNT
	.align		4
        /*00fc*/ 	.byte	0x03, 0x1b
        /*00fe*/ 	.short	0x00ff


	//----- nvinfo : EIATTR_NUM_BARRIERS
	.align		4
        /*0100*/ 	.byte	0x02, 0x4c
        /*0102*/ 	.byte	0x01
	.zero		1


	//----- nvinfo : EIATTR_ANNOTATIONS
	.align		4
        /*0104*/ 	.byte	0x04, 0x55
        /*0106*/ 	.short	(.L_48 - .L_47)


	//   ....[0]....
.L_47:
        /*0108*/ 	.word	0x00000001
        /*010c*/ 	.byte	0x00, 0x0a, 0x00, 0x00, 0x01, 0x00, 0x00, 0x00, 0xc0, 0x0a, 0x00, 0x00, 0x01, 0x00, 0x00, 0x00
        /* <DEDUP_REMOVED lines=67> */
        /*054c*/ 	.byte	0x10, 0xb5, 0x00, 0x00


	//----- nvinfo : EIATTR_INT_WARP_WIDE_INSTR_OFFSETS
	.align		4
.L_48:
        /*0550*/ 	.byte	0x04, 0x31
        /*0552*/ 	.short	(.L_50 - .L_49)


	//   ....[0]....
.L_49:
        /*0554*/ 	.word	0x00004200


	//   ....[1]....
        /*0558*/ 	.word	0x00004220


	//   ....[2]....
        /*055c*/ 	.word	0x00005c30


	//   ....[3]....
        /*0560*/ 	.word	0x0000ba00


	//   ....[4]....
        /*0564*/ 	.word	0x0000ba50


	//----- nvinfo : EIATTR_COOP_GROUP_MASK_REGIDS
	.align		4
.L_50:
        /*0568*/ 	.byte	0x04, 0x29
        /*056a*/ 	.short	(.L_52 - .L_51)


	//   ....[0]....
.L_51:
        /*056c*/ 	.word	0xffffffff


	//   ....[1]....
        /*0570*/ 	.word	0xffffffff


	//   ....[2]....
        /*0574*/ 	.word	0xffffffff


	//   ....[3]....
        /*0578*/ 	.word	0xffffffff


	//----- nvinfo : EIATTR_COOP_GROUP_INSTR_OFFSETS
	.align		4
.L_52:
        /*057c*/ 	.byte	0x04, 0x28
        /*057e*/ 	.short	(.L_54 - .L_53)


	//   ....[0]....
.L_53:
        /*0580*/ 	.word	0x00000080


	//   ....[1]....
        /*0584*/ 	.word	0x00000340


	//   ....[2]....
        /*0588*/ 	.word	0x0000b890


	//   ....[3]....
        /*058c*/ 	.word	0x0000bb00


	//----- nvinfo : EIATTR_VRC_CTA_INIT_COUNT
	.align		4
.L_54:
        /*0590*/ 	.byte	0x02, 0x4a
        /*0592*/ 	.byte	0x80
	.zero		1


	//----- nvinfo : EIATTR_MBARRIER_INSTR_OFFSETS
	.align		4
        /*0594*/ 	.byte	0x04, 0x39
        /*0596*/ 	.short	(.L_56 - .L_55)


	//   ....[0]....
.L_55:
        /*0598*/ 	.word	0x00004330
        /*059c*/ 	.word	0x000000ff
        /*05a0*/ 	.word	0x00000000
        /*05a4*/ 	.short	0x0100
        /*05a6*/ 	.byte	0x0b
	.zero		1


	//   ....[1]....
        /*05a8*/ 	.word	0x00005c70
        /*05ac*/ 	.word	0x000000ff
        /*05b0*/ 	.word	0x0000c008
        /*05b4*/ 	.short	0x0100
        /*05b6*/ 	.byte	0x09
	.zero		1


	//   ....[2]....
        /*05b8*/ 	.word	0x00007850
        /*05bc*/ 	.word	0x000000ff
        /*05c0*/ 	.word	0x00000000
        /*05c4*/ 	.short	0x010a
        /*05c6*/ 	.byte	0x0b
	.zero		1


	//   ....[3]....
        /*05c8*/ 	.word	0x000099d0
        /*05cc*/ 	.word	0x000000ff
        /*05d0*/ 	.word	0x00000000
        /*05d4*/ 	.short	0x010a
        /*05d6*/ 	.byte	0x0b
	.zero		1


	//   ....[4]....
        /*05d8*/ 	.word	0x00009ad0
        /*05dc*/ 	.word	0x000000ff
        /*05e0*/ 	.word	0x0000c000
        /*05e4*/ 	.short	0x0108
        /*05e6*/ 	.byte	0x09
	.zero		1


	//   ....[5]....
        /*05e8*/ 	.word	0x00009b10
        /*05ec*/ 	.word	0x000000ff
        /*05f0*/ 	.word	0x0000c008
        /*05f4*/ 	.short	0x0108
        /*05f6*/ 	.byte	0x09
	.zero		1


	//   ....[6]....
        /*05f8*/ 	.word	0x0000bb20
        /*05fc*/ 	.word	0x000000ff
        /*0600*/ 	.word	0x00000000
        /*0604*/ 	.short	0x010a
        /*0606*/ 	.byte	0x0b
	.zero		1


	//   ....[7]....
        /*0608*/ 	.word	0x0000bb50
        /*060c*/ 	.word	0x000000ff
        /*0610*/ 	.word	0x00000000
        /*0614*/ 	.short	0x010a
        /*0616*/ 	.byte	0x0b
	.zero		1


	//----- nvinfo : EIATTR_NUM_MBARRIERS
	.align		4
.L_56:
        /*0618*/ 	.byte	0x03, 0x38
        /*061a*/ 	.short	0x0002


	//----- nvinfo : EIATTR_EXIT_INSTR_OFFSETS
	.align		4
        /*061c*/ 	.byte	0x04, 0x1c
        /*061e*/ 	.short	(.L_58 - .L_57)


	//   ....[0]....
.L_57:
        /*0620*/ 	.word	0x0000bb10


	//----- nvinfo : EIATTR_REQNTID
	.align		4
.L_58:
        /*0624*/ 	.byte	0x04, 0x10
        /*0626*/ 	.short	(.L_60 - .L_59)
.L_59:
        /*0628*/ 	.word	0x00000080
        /*062c*/ 	.word	0x00000001
        /*0630*/ 	.word	0x00000001


	//----- nvinfo : EIATTR_CRS_STACK_SIZE
	.align		4
.L_60:
        /*0634*/ 	.byte	0x04, 0x1e
        /*0636*/ 	.short	(.L_62 - .L_61)
.L_61:
        /*0638*/ 	.word	0x00000000


	//----- nvinfo : EIATTR_CBANK_PARAM_SIZE
	.align		4
.L_62:
        /*063c*/ 	.byte	0x03, 0x19
        /*063e*/ 	.short	0x0050


	//----- nvinfo : EIATTR_PARAM_CBANK
	.align		4
        /*0640*/ 	.byte	0x04, 0x0a
        /*0642*/ 	.short	(.L_64 - .L_63)
	.align		4
.L_63:
        /*0644*/ 	.word	index@(.nv.constant0.matmul_kernel)
        /*0648*/ 	.short	0x0380
        /*064a*/ 	.short	0x0050


	//----- nvinfo : EIATTR_SW_WAR
	.align		4
.L_64:
        /*064c*/ 	.byte	0x04, 0x36
        /*064e*/ 	.short	(.L_66 - .L_65)
.L_65:
        /*0650*/ 	.word	0x00000008
.L_66:


//--------------------- .nv.compat                --------------------------
	.section	.nv.compat,"",@"SHT_CUDA_COMPAT_INFO"
	.align	4
        /*0000*/ 	.byte	0x02, 0x02, 0x02, 0x00, 0x02, 0x05, 0x05, 0x00, 0x02, 0x03, 0x00, 0x00, 0x02, 0x06, 0x01, 0x00


//--------------------- .nv.callgraph             --------------------------
	.section	.nv.callgraph,"",@"SHT_CUDA_CALLGRAPH"
	.align	4
	.sectionentsize	8
	.align		4
        /*0000*/ 	.word	0x00000000
	.align		4
        /*0004*/ 	.word	0xffffffff
	.align		4
        /*0008*/ 	.word	0x00000000
	.align		4
        /*000c*/ 	.word	0xfffffffe
	.align		4
        /*0010*/ 	.word	0x00000000
	.align		4
        /*0014*/ 	.word	0xfffffffd
	.align		4
        /*0018*/ 	.word	0x00000000
	.align		4
        /*001c*/ 	.word	0xfffffffc


//--------------------- .text.matmul_kernel       --------------------------
	.section	.text.matmul_kernel,"ax",@progbits
	.align	128
        .global         matmul_kernel
        .type           matmul_kernel,@function
        .size           matmul_kernel,(.L_x_20 - matmul_kernel)
        .other          matmul_kernel,@"STO_CUDA_ENTRY STV_DEFAULT"
matmul_kernel:
.text.matmul_kernel:
[----:B------:R-:W0:Y:S01]  /*0000*/  LDC R1, c[0x0][0x37c] ;  /* 0x0000df00ff017b82 */ /* 0x000e220000000800 */
[----:B------:R-:W1:Y:S01]  /*0010*/  S2R R0, SR_TID.X ;  /* 0x0000000000007919 */ /* 0x000e620000002100 */
[----:B0-----:R-:W-:Y:S01]  /*0020*/  VIADD R1, R1, 0xfffffef0 ;  /* 0xfffffef001017836 */ /* 0x001fe20000000000 */
[----:B------:R-:W0:Y:S01]  /*0030*/  LDCU.64 UR20, c[0x0][0x358] ;  /* 0x00006b00ff1477ac */ /* 0x000e220008000a00 */
[----:B-1----:R-:W-:-:S13]  /*0040*/  ISETP.GE.U32.AND P0, PT, R0, 0x20, PT ;  /* 0x000000200000780c */ /* 0x002fda0003f06070 */
[----:B------:R-:W-:Y:S02]  /*0050*/  VOTEU.ANY UP0, P0 ;  /* 0x0000000000ff7886 */ /* 0x000fe40000000100 */
[----:B------:R-:W-:Y:S05]  /*0060*/  BRA.U UP0, `(.L_x_0) ;  /* 0x0000000100b87547 */ /* 0x000fea000b800000 */
[----:B------:R-:W1:Y:S01]  /*0070*/  S2UR UR6, SR_CgaCtaId ;  /* 0x00000000000679c3 */ /* 0x000e620000008800 */
[----:B------:R-:W-:Y:S01]  /*0080*/  NOP ;  /* 0x0000000000007918 */ /* 0x000fe20000000000 */
[----:B------:R-:W-:Y:S02]  /*0090*/  UMOV UR4, 0x40 ;  /* 0x0000004000047882 */ /* 0x000fe40000000000 */
[----:B-1----:R-:W-:-:S09]  /*00a0*/  ULEA UR4, UR6, UR4, 0x18 ;  /* 0x0000000406047291 */ /* 0x002fd2000f8ec0ff */
[----:B------:R-:W1:Y:S01]  /*00b0*/  LDS.U8 R0, [UR4] ;  /* 0x00000004ff007984 */ /* 0x000e620008000000 */
[----:B------:R-:W-:Y:S02]  /*00c0*/  UMOV UR4, 0x400 ;  /* 0x0000040000047882 */ /* 0x000fe40000000000 */
[----:B------:R-:W-:Y:S01]  /*00d0*/  ULEA UR4, UR6, UR4, 0x18 ;  /* 0x0000000406047291 */ /* 0x000fe2000f8ec0ff */
[----:B-1----:R-:W-:-:S13]  /*00e0*/  ISETP.NE.AND P0, PT, R0, RZ, PT ;  /* 0x000000ff0000720c */ /* 0x002fda0003f05270 */
[----:B------:R-:W-:Y:S05]  /*00f0*/  @P0 BRA `(.L_x_1) ;  /* 0x00000000007c0947 */ /* 0x000fea0003800000 */
[----:B------:R-:W-:-:S13]  /*0100*/  ELECT P0, URZ, PT ;  /* 0x0000000000ff782f */ /* 0x000fda0003800000 */
[----:B------:R-:W-:Y:S05]  /*0110*/  @!P0 BRA `(.L_x_2) ;  /* 0x0000000000848947 */ /* 0x000fea0003800000 */
[----:B------:R-:W-:Y:S01]  /*0120*/  UMOV UR5, 0x4 ;  /* 0x0000000400057882 */ /* 0x000fe20000000000 */
[----:B------:R-:W-:Y:S02]  /*0130*/  IMAD.MOV.U32 R4, RZ, RZ, 0x1 ;  /* 0x00000001ff047424 */ /* 0x000fe400078e00ff */
[----:B------:R-:W-:Y:S02]  /*0140*/  IMAD.MOV.U32 R5, RZ, RZ, 0xf ;  /* 0x0000000fff057424 */ /* 0x000fe400078e00ff */
[----:B------:R-:W-:Y:S04]  /*0150*/  DEPBAR.LE SB1, 0x36 ;  /* 0x00009d800000791a */ /* 0x000fe80000000000 */
[----:B------:R-:W1:Y:S02]  /*0160*/  UTCATOMSWS.FIND_AND_SET.ALIGN UP1, UR5, UR5 ;  /* 0x00000005000575e3 */ /* 0x000e640008020800 */
[----:B-1----:R-:W-:-:S04]  /*0170*/  PLOP3.LUT P0, PT, PT, PT, UP1, 0x80, 0x8 ;  /* 0x000000000008781c */ /* 0x002fc80003f0f018 */
[----:B------:R-:W-:-:S04]  /*0180*/  SEL R0, RZ, 0xffffffff, !P0 ;  /* 0xffffffffff007807 */ /* 0x000fc80004000000 */
[----:B------:R-:W-:Y:S01]  /*0190*/  ISETP.NE.AND P0, PT, R0, RZ, PT ;  /* 0x000000ff0000720c */ /* 0x000fe20003f05270 */
[----:B------:R-:W-:-:S12]  /*01a0*/  IMAD.U32 R0, RZ, RZ, UR5 ;  /* 0x00000005ff007e24 */ /* 0x000fd8000f8e00ff */
[----:B------:R-:W-:Y:S05]  /*01b0*/  @P0 BRA `(.L_x_3) ;  /* 0x0000000000240947 */ /* 0x000fea0003800000 */
.L_x_4:
[----:B------:R-:W-:Y:S05]  /*01c0*/  NANOSLEEP 0x64 ;  /* 0x000000640000795d */ /* 0x000fea0003800000 */
[----:B------:R-:W-:-:S05]  /*01d0*/  UMOV UR5, 0x4 ;  /* 0x0000000400057882 */ /* 0x000fca0000000000 */
[----:B------:R-:W-:Y:S04]  /*01e0*/  DEPBAR.LE SB1, 0x36 ;  /* 0x00009d800000791a */ /* 0x000fe80000000000 */
[----:B------:R-:W1:Y:S02]  /*01f0*/  UTCATOMSWS.FIND_AND_SET.ALIGN UP1, UR5, UR5 ;  /* 0x00000005000575e3 */ /* 0x000e640008020800 */
[----:B-1----:R-:W-:-:S04]  /*0200*/  PLOP3.LUT P0, PT, PT, PT, UP1, 0x80, 0x8 ;  /* 0x000000000008781c */ /* 0x002fc80003f0f018 */
[----:B------:R-:W-:-:S04]  /*0210*/  SEL R0, RZ, 0xffffffff, !P0 ;  /* 0xffffffffff007807 */ /* 0x000fc80004000000 */
[----:B------:R-:W-:Y:S01]  /*0220*/  ISETP.NE.AND P0, PT, R0, RZ, PT ;  /* 0x000000ff0000720c */ /* 0x000fe20003f05270 */
[----:B------:R-:W-:-:S12]  /*0230*/  IMAD.U32 R0, RZ, RZ, UR5 ;  /* 0x00000005ff007e24 */ /* 0x000fd8000f8e00ff */
[----:B------:R-:W-:Y:S05]  /*0240*/  @!P0 BRA `(.L_x_4) ;  /* 0xfffffffc00dc8947 */ /* 0x000fea000383ffff */
.L_x_3:
[C---:B------:R-:W-:Y:S01]  /*0250*/  VIADD R3, R0.reuse, 0x10 ;  /* 0x0000001000037836 */ /* 0x040fe20000000000 */
[----:B------:R-:W-:Y:S01]  /*0260*/  UMOV UR5, 0x50 ;  /* 0x0000005000057882 */ /* 0x000fe20000000000 */
[----:B------:R-:W-:Y:S01]  /*0270*/  SHF.L.U32 R2, R5, R0, RZ ;  /* 0x0000000005027219 */ /* 0x000fe200000006ff */
[----:B------:R-:W-:Y:S01]  /*0280*/  ULEA UR5, UR6, UR5, 0x18 ;  /* 0x0000000506057291 */ /* 0x000fe2000f8ec0ff */
[----:B------:R-:W-:Y:S01]  /*0290*/  IMAD.SHL.U32 R0, R0, 0x20, RZ ;  /* 0x0000002000007824 */ /* 0x000fe200078e00ff */
[----:B------:R-:W-:-:S04]  /*02a0*/  SHF.L.U32 R3, R4, R3, RZ ;  /* 0x0000000304037219 */ /* 0x000fc800000006ff */
[----:B------:R-:W-:-:S05]  /*02b0*/  LOP3.LUT R2, R3, R2, RZ, 0xfc, !PT ;  /* 0x0000000203027212 */ /* 0x000fca00078efcff */
[----:B------:R1:W-:Y:S04]  /*02c0*/  ATOMS.OR RZ, [UR5], R2 ;  /* 0x00000002ffff798c */ /* 0x0003e8000b000005 */
[----:B------:R1:W-:Y:S01]  /*02d0*/  STS [UR4], R0 ;  /* 0x00000000ff007988 */ /* 0x0003e20008000804 */
[----:B------:R-:W-:Y:S05]  /*02e0*/  BRA `(.L_x_2) ;  /* 0x0000000000107947 */ /* 0x000fea0003800000 */
.L_x_1:
[----:B------:R-:W-:Y:S01]  /*02f0*/  IMAD.MOV.U32 R0, RZ, RZ, -0x1 ;  /* 0xffffffffff007424 */ /* 0x000fe200078e00ff */
[----:B------:R-:W-:-:S04]  /*0300*/  MOV R2, 0x330 ;  /* 0x0000033000027802 */ /* 0x000fc80000000f00 */
[----:B------:R1:W-:Y:S03]  /*0310*/  STS [UR4], R0 ;  /* 0x00000000ff007988 */ /* 0x0003e60008000804 */
[----:B01----:R-:W-:Y:S05]  /*0320*/  CALL.REL.NOINC `($__internal_1_$__cuda_sm10x_tcgen05_guardrail_trap_phase_invalid_during_alloc) ;  /* 0x000000b800207944 */ /* 0x003fea0003c00000 */
.L_x_2:
[----:B------:R-:W-:Y:S05]  /*0330*/  WARPSYNC.ALL ;  /* 0x0000000000007948 */ /* 0x000fea0003800000 */
[----:B------:R-:W-:Y:S01]  /*0340*/  NOP ;  /* 0x0000000000007918 */ /* 0x000fe20000000000 */
.L_x_0:
[----:B------:R-:W2:Y:S01]  /*0350*/  LDC.64 R22, c[0x0][0x398] ;  /* 0x0000e600ff167b82 */ /* 0x000ea20000000a00 */
[----:B------:R-:W3:Y:S01]  /*0360*/  S2R R7, SR_CTAID.X ;  /* 0x0000000000077919 */ /* 0x000ee20000002500 */
[----:B------:R-:W-:Y:S01]  /*0370*/  UMOV UR9, 0x400 ;  /* 0x0000040000097882 */ /* 0x000fe20000000000 */
[----:B------:R-:W-:Y:S01]  /*0380*/  PRMT R194, RZ, 0x7610, R194 ;  /* 0x00007610ffc27816 */ /* 0x000fe200000000c2 */
[----:B------:R-:W4:Y:S01]  /*0390*/  LDCU.128 UR16, c[0x0][0x380] ;  /* 0x00007000ff1077ac */ /* 0x000f220008000c00 */
[----:B------:R-:W5:Y:S03]  /*03a0*/  S2R R101, SR_TID.X ;  /* 0x0000000000657919 */ /* 0x000f660000002100 */
[----:B------:R-:W1:Y:S01]  /*03b0*/  S2UR UR4, SR_CgaCtaId ;  /* 0x00000000000479c3 */ /* 0x000e620000008800 */
[----:B------:R-:W-:Y:S01]  /*03c0*/  UMOV UR6, 0x1 ;  /* 0x0000000100067882 */ /* 0x000fe20000000000 */
[----:B-12---:R-:W-:Y:S01]  /*03d0*/  VIADD R0, R23, 0x7f ;  /* 0x0000007f17007836 */ /* 0x006fe20000000000 */
[----:B------:R-:W-:-:S02]  /*03e0*/  IABS R13, R23 ;  /* 0x00000017000d7213 */ /* 0x000fc40000000000 */
[----:B------:R-:W-:Y:S02]  /*03f0*/  LOP3.LUT R168, RZ, R23, RZ, 0x33, !PT ;  /* 0x00000017ffa87212 */ /* 0x000fe400078e33ff */
[----:B------:R-:W-:Y:S01]  /*0400*/  SHF.R.S32.HI R3, RZ, 0x1f, R0 ;  /* 0x0000001fff037819 */ /* 0x000fe20000011400 */
[----:B------:R-:W-:-:S03]  /*0410*/  ULEA UR9, UR4, UR9, 0x18 ;  /* 0x0000000904097291 */ /* 0x000fc6000f8ec0ff */
[----:B------:R-:W-:Y:S02]  /*0420*/  LEA.HI R3, R3, R0, RZ, 0x7 ;  /* 0x0000000003037211 */ /* 0x000fe400078f38ff */
[----:B---3--:R-:W-:Y:S01]  /*0430*/  IABS R8, R7 ;  /* 0x0000000700087213 */ /* 0x008fe20000000000 */
[----:B------:R-:W-:Y:S01]  /*0440*/  UIADD3 UR11, UPT, UPT, UR9, 0xc000, URZ ;  /* 0x0000c000090b7890 */ /* 0x000fe2000fffe0ff */
[----:B------:R-:W-:Y:S02]  /*0450*/  SHF.R.S32.HI R4, RZ, 0x7, R3 ;  /* 0x00000007ff047819 */ /* 0x000fe40000011403 */
[----:B-----5:R-:W-:Y:S02]  /*0460*/  SHF.R.U32.HI R193, RZ, 0x6, R101 ;  /* 0x00000006ffc17819 */ /* 0x020fe40000011665 */
[-C--:B------:R-:W-:Y:S02]  /*0470*/  IABS R5, R4.reuse ;  /* 0x0000000400057213 */ /* 0x080fe40000000000 */
[----:B------:R-:W-:-:S02]  /*0480*/  IABS R10, R4 ;  /* 0x00000004000a7213 */ /* 0x000fc40000000000 */
[----:B------:R-:W1:Y:S01]  /*0490*/  I2F.RP R0, R5 ;  /* 0x0000000500007306 */ /* 0x000e620000209400 */
[----:B------:R-:W-:Y:S02]  /*04a0*/  SGXT.U32 R193, R193, 0x1 ;  /* 0x00000001c1c1781a */ /* 0x000fe40000000000 */
[----:B------:R-:W-:Y:S02]  /*04b0*/  LOP3.LUT R219, R101, 0x3f, RZ, 0xc0, !PT ;  /* 0x0000003f65db7812 */ /* 0x000fe400078ec0ff */
[----:B------:R-:W-:-:S03]  /*04c0*/  SHF.R.U32.HI R214, RZ, 0x5, R101 ;  /* 0x00000005ffd67819 */ /* 0x000fc60000011665 */
[----:B-1----:R-:W1:Y:S02]  /*04d0*/  MUFU.RCP R0, R0 ;  /* 0x0000000000007308 */ /* 0x002e640000001000 */
[----:B-1----:R-:W-:Y:S02]  /*04e0*/  VIADD R2, R0, 0xffffffe ;  /* 0x0ffffffe00027836 */ /* 0x002fe40000000000 */
[----:B------:R-:W-:-:S04]  /*04f0*/  IMAD.MOV R0, RZ, RZ, -R10 ;  /* 0x000000ffff007224 */ /* 0x000fc800078e0a0a */
[----:B------:R1:W2:Y:S02]  /*0500*/  F2I.FTZ.U32.TRUNC.NTZ R3, R2 ;  /* 0x0000000200037305 */ /* 0x0002a4000021f000 */
[----:B-1----:R-:W-:Y:S02]  /*0510*/  IMAD.MOV.U32 R2, RZ, RZ, RZ ;  /* 0x000000ffff027224 */ /* 0x002fe400078e00ff */
[----:B--2---:R-:W-:-:S04]  /*0520*/  IMAD.MOV R6, RZ, RZ, -R3 ;  /* 0x000000ffff067224 */ /* 0x004fc800078e0a03 */
[----:B------:R-:W-:Y:S02]  /*0530*/  IMAD R9, R6, R5, RZ ;  /* 0x0000000506097224 */ /* 0x000fe400078e02ff */
[----:B------:R-:W-:Y:S02]  /*0540*/  IMAD.MOV.U32 R6, RZ, RZ, R8 ;  /* 0x000000ffff067224 */ /* 0x000fe400078e0008 */
[----:B------:R-:W-:Y:S01]  /*0550*/  IMAD.HI.U32 R3, R3, R9, R2 ;  /* 0x0000000903037227 */ /* 0x000fe200078e0002 */
[----:B------:R-:W-:-:S05]  /*0560*/  IABS R2, R22 ;  /* 0x0000001600027213 */ /* 0x000fca0000000000 */
[----:B------:R-:W-:-:S04]  /*0570*/  IMAD.HI.U32 R3, R3, R6, RZ ;  /* 0x0000000603037227 */ /* 0x000fc800078e00ff */
[----:B------:R-:W-:Y:S02]  /*0580*/  IMAD R0, R3, R0, R6 ;  /* 0x0000000003007224 */ /* 0x000fe400078e0206 */
[----:B------:R-:W1:Y:S01]  /*0590*/  I2F.RP R6, R2 ;  /* 0x0000000200067306 */ /* 0x000e620000209400 */
[----:B------:R-:W-:Y:S02]  /*05a0*/  BAR.SYNC.DEFER_BLOCKING 0x0 ;  /* 0x0000000000007b1d */ /* 0x000fe40000010000 */
[----:B------:R-:W-:-:S05]  /*05b0*/  ISETP.GT.U32.AND P1, PT, R5, R0, PT ;  /* 0x000000000500720c */ /* 0x000fca0003f24070 */
[----:B-1----:R-:W-:Y:S08]  /*05c0*/  MUFU.RCP R6, R6 ;  /* 0x0000000600067308 */ /* 0x002ff00000001000 */
[----:B------:R-:W-:Y:S02]  /*05d0*/  @!P1 IMAD.IADD R0, R0, 0x1, -R5 ;  /* 0x0000000100009824 */ /* 0x000fe400078e0a05 */
[----:B------:R-:W-:Y:S01]  /*05e0*/  @!P1 VIADD R3, R3, 0x1 ;  /* 0x0000000103039836 */ /* 0x000fe20000000000 */
[----:B------:R-:W-:-:S02]  /*05f0*/  ISETP.NE.AND P1, PT, R4, RZ, PT ;  /* 0x000000ff0400720c */ /* 0x000fc40003f25270 */
[----:B------:R-:W-:Y:S02]  /*0600*/  ISETP.GE.U32.AND P0, PT, R0, R5, PT ;  /* 0x000000050000720c */ /* 0x000fe40003f06070 */
[----:B------:R-:W-:-:S04]  /*0610*/  LOP3.LUT R0, R7, R4, RZ, 0x3c, !PT ;  /* 0x0000000407007212 */ /* 0x000fc800078e3cff */
[----:B------:R-:W-:Y:S01]  /*0620*/  ISETP.GE.AND P2, PT, R0, RZ, PT ;  /* 0x000000ff0000720c */ /* 0x000fe20003f46270 */
[----:B------:R-:W-:-:S06]  /*0630*/  VIADD R0, R22, 0x3f ;  /* 0x0000003f16007836 */ /* 0x000fcc0000000000 */
[----:B------:R-:W-:-:S04]  /*0640*/  @P0 VIADD R3, R3, 0x1 ;  /* 0x0000000103030836 */ /* 0x000fc80000000000 */
[----:B------:R-:W-:Y:S01]  /*0650*/  IMAD.MOV.U32 R10, RZ, RZ, R3 ;  /* 0x000000ffff0a7224 */ /* 0x000fe200078e0003 */
[----:B------:R-:W-:-:S03]  /*0660*/  SHF.R.S32.HI R3, RZ, 0x1f, R0 ;  /* 0x0000001fff037819 */ /* 0x000fc60000011400 */
[----:B------:R-:W-:Y:S01]  /*0670*/  @!P2 IMAD.MOV R10, RZ, RZ, -R10 ;  /* 0x000000ffff0aa224 */ /* 0x000fe200078e0a0a */
[----:B------:R-:W-:Y:S02]  /*0680*/  LEA.HI R3, R3, R0, RZ, 0x6 ;  /* 0x0000000003037211 */ /* 0x000fe400078f30ff */
[----:B------:R-:W-:-:S04]  /*0690*/  @!P1 LOP3.LUT R10, RZ, R4, RZ, 0x33, !PT ;  /* 0x00000004ff0a9212 */ /* 0x000fc800078e33ff */
[----:B------:R-:W-:-:S04]  /*06a0*/  LEA.HI.SX32 R3, R3, -R10, 0x1a ;  /* 0x8000000a03037211 */ /* 0x000fc800078fd2ff */
[----:B------:R-:W-:Y:S01]  /*06b0*/  VIMNMX R11, PT, PT, R3, 0x1, PT ;  /* 0x00000001030b7848 */ /* 0x000fe20003fe0100 */
[----:B------:R-:W-:-:S03]  /*06c0*/  IMAD.MOV R3, RZ, RZ, -R10 ;  /* 0x000000ffff037224 */ /* 0x000fc600078e0a0a */
[----:B------:R-:W-:Y:S01]  /*06d0*/  IABS R9, R11 ;  /* 0x0000000b00097213 */ /* 0x000fe20000000000 */
[----:B------:R-:W-:Y:S01]  /*06e0*/  IMAD R12, R4, R3, R7 ;  /* 0x00000003040c7224 */ /* 0x000fe200078e0207 */
[----:B------:R-:W-:Y:S01]  /*06f0*/  IABS R7, R11 ;  /* 0x0000000b00077213 */ /* 0x000fe20000000000 */
[----:B------:R-:W-:Y:S01]  /*0700*/  IMAD.MOV.U32 R4, RZ, RZ, RZ ;  /* 0x000000ffff047224 */ /* 0x000fe200078e00ff */
[----:B------:R-:W1:Y:S08]  /*0710*/  I2F.RP R0, R9 ;  /* 0x0000000900007306 */ /* 0x000e700000209400 */
[----:B-1----:R-:W1:Y:S02]  /*0720*/  MUFU.RCP R0, R0 ;  /* 0x0000000000007308 */ /* 0x002e640000001000 */
[----:B-1----:R-:W-:Y:S01]  /*0730*/  VIADD R5, R0, 0xffffffe ;  /* 0x0ffffffe00057836 */ /* 0x002fe20000000000 */
[----:B------:R-:W-:-:S05]  /*0740*/  IABS R0, R12 ;  /* 0x0000000c00007213 */ /* 0x000fca0000000000 */
[----:B------:R-:W1:Y:S02]  /*0750*/  F2I.FTZ.U32.TRUNC.NTZ R5, R5 ;  /* 0x0000000500057305 */ /* 0x000e64000021f000 */
[----:B-1----:R-:W-:-:S04]  /*0760*/  IMAD.MOV R8, RZ, RZ, -R5 ;  /* 0x000000ffff087224 */ /* 0x002fc800078e0a05 */
[----:B------:R-:W-:-:S04]  /*0770*/  IMAD R3, R8, R9, RZ ;  /* 0x0000000908037224 */ /* 0x000fc800078e02ff */
[----:B------:R-:W-:-:S04]  /*0780*/  IMAD.HI.U32 R4, R5, R3, R4 ;  /* 0x0000000305047227 */ /* 0x000fc800078e0004 */
[----:B------:R-:W-:Y:S02]  /*0790*/  IMAD.MOV.U32 R3, RZ, RZ, R13 ;  /* 0x000000ffff037224 */ /* 0x000fe400078e000d */
[----:B------:R-:W-:Y:S02]  /*07a0*/  IMAD.MOV.U32 R5, RZ, RZ, R0 ;  /* 0x000000ffff057224 */ /* 0x000fe400078e0000 */
[----:B------:R-:W1:Y:S01]  /*07b0*/  I2F.RP R8, R3 ;  /* 0x0000000300087306 */ /* 0x000e620000209400 */
[----:B------:R-:W-:Y:S02]  /*07c0*/  IMAD.MOV R0, RZ, RZ, -R7 ;  /* 0x000000ffff007224 */ /* 0x000fe400078e0a07 */
[----:B------:R-:W-:-:S04]  /*07d0*/  IMAD.HI.U32 R4, R4, R5, RZ ;  /* 0x0000000504047227 */ /* 0x000fc800078e00ff */
[----:B------:R-:W-:Y:S02]  /*07e0*/  IMAD R0, R4, R0, R5 ;  /* 0x0000000004007224 */ /* 0x000fe400078e0205 */
[----:B------:R-:W-:-:S03]  /*07f0*/  VIADD R5, R6, 0xffffffe ;  /* 0x0ffffffe06057836 */ /* 0x000fc60000000000 */
[----:B------:R-:W-:Y:S01]  /*0800*/  ISETP.GT.U32.AND P1, PT, R9, R0, PT ;  /* 0x000000000900720c */ /* 0x000fe20003f24070 */
[----:B-1----:R-:W1:Y:S08]  /*0810*/  MUFU.RCP R8, R8 ;  /* 0x0000000800087308 */ /* 0x002e700000001000 */
[----:B------:R-:W2:Y:S04]  /*0820*/  F2I.FTZ.U32.TRUNC.NTZ R5, R5 ;  /* 0x0000000500057305 */ /* 0x000ea8000021f000 */
[----:B------:R-:W-:-:S02]  /*0830*/  @!P1 IMAD.IADD R0, R0, 0x1, -R9 ;  /* 0x0000000100009824 */ /* 0x000fc400078e0a09 */
[----:B------:R-:W-:Y:S01]  /*0840*/  @!P1 VIADD R4, R4, 0x1 ;  /* 0x0000000104049836 */ /* 0x000fe20000000000 */
[----:B------:R-:W-:Y:S02]  /*0850*/  ISETP.NE.AND P1, PT, R11, RZ, PT ;  /* 0x000000ff0b00720c */ /* 0x000fe40003f25270 */
[----:B------:R-:W-:Y:S02]  /*0860*/  ISETP.GE.U32.AND P0, PT, R0, R9, PT ;  /* 0x000000090000720c */ /* 0x000fe40003f06070 */
[----:B------:R-:W-:Y:S01]  /*0870*/  LOP3.LUT R0, R12, R11, RZ, 0x3c, !PT ;  /* 0x0000000b0c007212 */ /* 0x000fe200078e3cff */
[----:B-1----:R-:W-:-:S03]  /*0880*/  VIADD R7, R8, 0xffffffe ;  /* 0x0ffffffe08077836 */ /* 0x002fc60000000000 */
[----:B------:R-:W-:Y:S01]  /*0890*/  ISETP.GE.AND P2, PT, R0, RZ, PT ;  /* 0x000000ff0000720c */ /* 0x000fe20003f46270 */
[----:B--2---:R-:W-:Y:S02]  /*08a0*/  IMAD.MOV R9, RZ, RZ, -R5 ;  /* 0x000000ffff097224 */ /* 0x004fe400078e0a05 */
[----:B------:R-:W1:Y:S02]  /*08b0*/  F2I.FTZ.U32.TRUNC.NTZ R7, R7 ;  /* 0x0000000700077305 */ /* 0x000e64000021f000 */
[----:B------:R-:W-:Y:S02]  /*08c0*/  IMAD R9, R9, R2, RZ ;  /* 0x0000000209097224 */ /* 0x000fe400078e02ff */
[----:B------:R-:W-:-:S04]  /*08d0*/  @P0 VIADD R4, R4, 0x1 ;  /* 0x0000000104040836 */ /* 0x000fc80000000000 */
[----:B------:R-:W-:Y:S02]  /*08e0*/  IMAD.MOV.U32 R20, RZ, RZ, R4 ;  /* 0x000000ffff147224 */ /* 0x000fe400078e0004 */
[----:B------:R-:W-:Y:S02]  /*08f0*/  IMAD.MOV.U32 R4, RZ, RZ, RZ ;  /* 0x000000ffff047224 */ /* 0x000fe400078e00ff */
[----:B------:R-:W-:Y:S01]  /*0900*/  @!P2 IMAD.MOV R20, RZ, RZ, -R20 ;  /* 0x000000ffff14a224 */ /* 0x000fe200078e0a14 */
[----:B------:R-:W-:Y:S01]  /*0910*/  @!P1 LOP3.LUT R20, RZ, R11, RZ, 0x33, !PT ;  /* 0x0000000bff149212 */ /* 0x000fe200078e33ff */
[----:B-1----:R-:W-:Y:S02]  /*0920*/  IMAD.MOV R6, RZ, RZ, -R7 ;  /* 0x000000ffff067224 */ /* 0x002fe400078e0a07 */
[----:B------:R-:W-:-:S04]  /*0930*/  IMAD.HI.U32 R5, R5, R9, R4 ;  /* 0x0000000905057227 */ /* 0x000fc800078e0004 */
[----:B------:R-:W-:Y:S02]  /*0940*/  IMAD.MOV R0, RZ, RZ, -R20 ;  /* 0x000000ffff007224 */ /* 0x000fe400078e0a14 */
[----:B------:R-:W-:Y:S02]  /*0950*/  IMAD R9, R6, R3, RZ ;  /* 0x0000000306097224 */ /* 0x000fe400078e02ff */
[----:B------:R-:W-:Y:S02]  /*0960*/  IMAD.MOV.U32 R6, RZ, RZ, RZ ;  /* 0x000000ffff067224 */ /* 0x000fe400078e00ff */
[----:B------:R-:W-:Y:S02]  /*0970*/  IMAD R0, R11, R0, R12 ;  /* 0x000000000b007224 */ /* 0x000fe400078e020c */
[----:B------:R-:W-:Y:S02]  /*0980*/  IMAD.SHL.U32 R20, R20, 0x80, RZ ;  /* 0x0000008014147824 */ /* 0x000fe400078e00ff */
[----:B------:R-:W-:-:S03]  /*0990*/  IMAD.HI.U32 R4, R7, R9, R6 ;  /* 0x0000000907047227 */ /* 0x000fc600078e0006 */
[--C-:B------:R-:W-:Y:S01]  /*09a0*/  LOP3.LUT R146, R20, 0x2, R193.reuse, 0xfe, !PT ;  /* 0x0000000214927812 */ /* 0x100fe200078efec1 */
[----:B------:R-:W-:Y:S01]  /*09b0*/  IMAD.IADD R7, R10, 0x1, R0 ;  /* 0x000000010a077824 */ /* 0x000fe200078e0200 */
[C---:B------:R-:W-:Y:S02]  /*09c0*/  LOP3.LUT R0, R20.reuse, R193, RZ, 0xfc, !PT ;  /* 0x000000c114007212 */ /* 0x040fe400078efcff */
[C---:B------:R-:W-:Y:S01]  /*09d0*/  LOP3.LUT R144, R20.reuse, 0x6, R193, 0xfe, !PT ;  /* 0x0000000614907812 */ /* 0x040fe200078efec1 */
[----:B------:R-:W-:Y:S01]  /*09e0*/  IMAD R147, R7, 0x40, R219 ;  /* 0x0000004007937824 */ /* 0x000fe200078e02db */
[----:B------:R-:W-:Y:S01]  /*09f0*/  LOP3.LUT R143, R20, 0x8, R193, 0xfe, !PT ;  /* 0x00000008148f7812 */ /* 0x000fe200078efec1 */
[----:B------:R-:W-:Y:S01]  /*0a00*/  STL [R1+0x80], R146 ;  /* 0x0000809201007387 */ /* 0x000fe20000100800 */
[----:B------:R-:W-:Y:S02]  /*0a10*/  IABS R12, R0 ;  /* 0x00000000000c7213 */ /* 0x000fe40000000000 */
[----:B------:R-:W-:-:S02]  /*0a20*/  IABS R13, R146 ;  /* 0x00000092000d7213 */ /* 0x000fc40000000000 */
[----:B------:R-:W-:Y:S01]  /*0a30*/  IABS R17, R144 ;  /* 0x0000009000117213 */ /* 0x000fe20000000000 */
[----:B------:R-:W-:Y:S01]  /*0a40*/  IMAD.HI.U32 R6, R4, R12, RZ ;  /* 0x0000000c04067227 */ /* 0x000fe200078e00ff */
[----:B------:R-:W-:Y:S02]  /*0a50*/  IABS R19, R143 ;  /* 0x0000008f00137213 */ /* 0x000fe40000000000 */
[--C-:B------:R-:W-:Y:S01]  /*0a60*/  LOP3.LUT R145, R20, 0x4, R193.reuse, 0xfe, !PT ;  /* 0x0000000414917812 */ /* 0x100fe200078efec1 */
[----:B------:R-:W-:Y:S01]  /*0a70*/  IMAD.HI.U32 R8, R4, R13, RZ ;  /* 0x0000000d04087227 */ /* 0x000fe200078e00ff */
[--C-:B------:R-:W-:Y:S02]  /*0a80*/  LOP3.LUT R142, R20, 0xa, R193.reuse, 0xfe, !PT ;  /* 0x0000000a148e7812 */ /* 0x100fe400078efec1 */
[----:B------:R-:W-:Y:S01]  /*0a90*/  IABS R15, R145 ;  /* 0x00000091000f7213 */ /* 0x000fe20000000000 */
[----:B------:R-:W-:Y:S01]  /*0aa0*/  IMAD.HI.U32 R10, R4, R17, RZ ;  /* 0x00000011040a7227 */ /* 0x000fe200078e00ff */
[C-C-:B------:R-:W-:Y:S01]  /*0ab0*/  LOP3.LUT R141, R20.reuse, 0xc, R193.reuse, 0xfe, !PT ;  /* 0x0000000c148d7812 */ /* 0x140fe200078efec1 */
[----:B------:R-:W-:Y:S01]  /*0ac0*/  STL [R1+0x7c], R145 ;  /* 0x00007c9101007387 */ /* 0x000fe20000100800 */
[--C-:B------:R-:W-:Y:S01]  /*0ad0*/  LOP3.LUT R140, R20, 0xe, R193.reuse, 0xfe, !PT ;  /* 0x0000000e148c7812 */ /* 0x100fe200078efec1 */
[----:B------:R-:W-:Y:S01]  /*0ae0*/  IMAD.HI.U32 R11, R4, R19, RZ ;  /* 0x00000013040b7227 */ /* 0x000fe200078e00ff */
[C-C-:B------:R-:W-:Y:S01]  /*0af0*/  LOP3.LUT R139, R20.reuse, 0x10, R193.reuse, 0xfe, !PT ;  /* 0x00000010148b7812 */ /* 0x140fe200078efec1 */
[----:B------:R-:W-:Y:S01]  /*0b00*/  STL [R1+0x8], R144 ;  /* 0x0000089001007387 */ /* 0x000fe20000100800 */
[C---:B------:R-:W-:Y:S01]  /*0b10*/  LOP3.LUT R138, R20.reuse, 0x12, R193, 0xfe, !PT ;  /* 0x00000012148a7812 */ /* 0x040fe200078efec1 */
[----:B------:R-:W-:Y:S01]  /*0b20*/  IMAD.MOV R6, RZ, RZ, -R6 ;  /* 0x000000ffff067224 */ /* 0x000fe200078e0a06 */
[----:B------:R-:W-:Y:S01]  /*0b30*/  IABS R21, R140 ;  /* 0x0000008c00157213 */ /* 0x000fe20000000000 */
[----:B------:R-:W-:Y:S01]  /*0b40*/  IMAD.MOV R14, RZ, RZ, -R8 ;  /* 0x000000ffff0e7224 */ /* 0x000fe200078e0a08 */
[----:B------:R-:W-:Y:S01]  /*0b50*/  IABS R25, R139 ;  /* 0x0000008b00197213 */ /* 0x000fe20000000000 */
[----:B------:R-:W-:Y:S01]  /*0b60*/  IMAD.MOV R18, RZ, RZ, -R10 ;  /* 0x000000ffff127224 */ /* 0x000fe200078e0a0a */
[----:B------:R-:W-:Y:S01]  /*0b70*/  IABS R27, R138 ;  /* 0x0000008a001b7213 */ /* 0x000fe20000000000 */
[----:B------:R-:W-:Y:S01]  /*0b80*/  IMAD.MOV R24, RZ, RZ, -R11 ;  /* 0x000000ffff187224 */ /* 0x000fe200078e0a0b */
[C-C-:B------:R-:W-:Y:S01]  /*0b90*/  LOP3.LUT R137, R20.reuse, 0x14, R193.reuse, 0xfe, !PT ;  /* 0x0000001414897812 */ /* 0x140fe200078efec1 */
[C---:B------:R-:W-:Y:S01]  /*0ba0*/  IMAD R8, R3.reuse, R6, R12 ;  /* 0x0000000603087224 */ /* 0x040fe200078e020c */
[--C-:B------:R-:W-:Y:S01]  /*0bb0*/  LOP3.LUT R131, R20, 0x1a, R193.reuse, 0xfe, !PT ;  /* 0x0000001a14837812 */ /* 0x100fe200078efec1 */
[----:B------:R-:W-:Y:S01]  /*0bc0*/  IMAD.HI.U32 R9, R4, R15, RZ ;  /* 0x0000000f04097227 */ /* 0x000fe200078e00ff */
[C---:B------:R-:W-:Y:S01]  /*0bd0*/  LOP3.LUT R127, R20.reuse, 0x1e, R193, 0xfe, !PT ;  /* 0x0000001e147f7812 */ /* 0x040fe200078efec1 */
[----:B------:R-:W-:Y:S01]  /*0be0*/  STL [R1+0x4], R143 ;  /* 0x0000048f01007387 */ /* 0x000fe20000100800 */
[----:B------:R-:W-:Y:S01]  /*0bf0*/  IABS R36, R131 ;  /* 0x0000008300247213 */ /* 0x000fe20000000000 */
[C---:B------:R-:W-:Y:S01]  /*0c00*/  IMAD R6, R3.reuse, R14, R13 ;  /* 0x0000000e03067224 */ /* 0x040fe200078e020d */
[----:B------:R-:W-:Y:S01]  /*0c10*/  LOP3.LUT R123, R20, 0x24, R193, 0xfe, !PT ;  /* 0x00000024147b7812 */ /* 0x000fe200078efec1 */
[C---:B------:R-:W-:Y:S01]  /*0c20*/  IMAD R12, R3.reuse, R18, R17 ;  /* 0x00000012030c7224 */ /* 0x040fe200078e0211 */
[----:B------:R-:W-:Y:S01]  /*0c30*/  IABS R17, R142 ;  /* 0x0000008e00117213 */ /* 0x000fe20000000000 */
[C---:B------:R-:W-:Y:S01]  /*0c40*/  IMAD R14, R3.reuse, R24, R19 ;  /* 0x00000018030e7224 */ /* 0x040fe200078e0213 */
[----:B------:R-:W-:Y:S01]  /*0c50*/  IABS R19, R141 ;  /* 0x0000008d00137213 */ /* 0x000fe20000000000 */
[----:B------:R-:W-:Y:S01]  /*0c60*/  IMAD.MOV R16, RZ, RZ, -R9 ;  /* 0x000000ffff107224 */ /* 0x000fe200078e0a09 */
[----:B------:R-:W-:Y:S01]  /*0c70*/  IABS R40, R127 ;  /* 0x0000007f00287213 */ /* 0x000fe20000000000 */
[----:B------:R-:W-:Y:S01]  /*0c80*/  IMAD.HI.U32 R9, R4, R17, RZ ;  /* 0x0000001104097227 */ /* 0x000fe200078e00ff */
[--C-:B------:R-:W-:Y:S01]  /*0c90*/  LOP3.LUT R133, R20, 0x18, R193.reuse, 0xfe, !PT ;  /* 0x0000001814857812 */ /* 0x100fe200078efec1 */
[----:B------:R-:W-:Y:S01]  /*0ca0*/  STL [R1+0x78], R142 ;  /* 0x0000788e01007387 */ /* 0x000fe20000100800 */
[----:B------:R-:W-:Y:S01]  /*0cb0*/  IABS R46, R123 ;  /* 0x0000007b002e7213 */ /* 0x000fe20000000000 */
[----:B------:R-:W-:Y:S01]  /*0cc0*/  IMAD.HI.U32 R11, R4, R19, RZ ;  /* 0x00000013040b7227 */ /* 0x000fe200078e00ff */
[----:B------:R-:W-:Y:S01]  /*0cd0*/  IABS R34, R133 ;  /* 0x0000008500227213 */ /* 0x000fe20000000000 */
[----:B------:R-:W-:Y:S01]  /*0ce0*/  STL [R1+0x74], R141 ;  /* 0x0000748d01007387 */ /* 0x000fe20000100800 */
[C---:B------:R-:W-:Y:S01]  /*0cf0*/  LOP3.LUT R49, R20.reuse, 0x28, R193, 0xfe, !PT ;  /* 0x0000002814317812 */ /* 0x040fe200078efec1 */
[C---:B------:R-:W-:Y:S01]  /*0d00*/  IMAD R10, R3.reuse, R16, R15 ;  /* 0x00000010030a7224 */ /* 0x040fe200078e020f */
[--C-:B------:R-:W-:Y:S01]  /*0d10*/  LOP3.LUT R51, R20, 0x2e, R193.reuse, 0xfe, !PT ;  /* 0x0000002e14337812 */ /* 0x100fe200078efec1 */
[----:B------:R-:W-:Y:S01]  /*0d20*/  IMAD.HI.U32 R13, R4, R21, RZ ;  /* 0x00000015040d7227 */ /* 0x000fe200078e00ff */
[----:B------:R-:W-:Y:S01]  /*0d30*/  IABS R50, R49 ;  /* 0x0000003100327213 */ /* 0x000fe20000000000 */
[----:B------:R-:W-:Y:S01]  /*0d40*/  STL [R1+0x70], R140 ;  /* 0x0000708c01007387 */ /* 0x000fe20000100800 */
[--C-:B------:R-:W-:Y:S01]  /*0d50*/  LOP3.LUT R125, R20, 0x22, R193.reuse, 0xfe, !PT ;  /* 0x00000022147d7812 */ /* 0x100fe200078efec1 */
[C---:B------:R-:W-:Y:S01]  /*0d60*/  IMAD.HI.U32 R15, R4.reuse, R25, RZ ;  /* 0x00000019040f7227 */ /* 0x040fe200078e00ff */
[----:B------:R-:W-:Y:S01]  /*0d70*/  IABS R56, R51 ;  /* 0x0000003300387213 */ /* 0x000fe20000000000 */
[----:B------:R-:W-:Y:S01]  /*0d80*/  STL [R1+0x6c], R139 ;  /* 0x00006c8b01007387 */ /* 0x000fe20000100800 */
[----:B------:R-:W-:Y:S01]  /*0d90*/  IABS R44, R125 ;  /* 0x0000007d002c7213 */ /* 0x000fe20000000000 */
[----:B------:R-:W-:Y:S01]  /*0da0*/  IMAD.HI.U32 R16, R4, R27, RZ ;  /* 0x0000001b04107227 */ /* 0x000fe200078e00ff */
[C-C-:B------:R-:W-:Y:S01]  /*0db0*/  LOP3.LUT R117, R20.reuse, 0x32, R193.reuse, 0xfe, !PT ;  /* 0x0000003214757812 */ /* 0x140fe200078efec1 */
[----:B------:R-:W-:Y:S01]  /*0dc0*/  STL [R1+0x68], R138 ;  /* 0x0000688a01007387 */ /* 0x000fe20000100800 */
[----:B------:R-:W-:Y:S01]  /*0dd0*/  LOP3.LUT R119, R20, 0x2c, R193, 0xfe, !PT ;  /* 0x0000002c14777812 */ /* 0x000fe200078efec1 */
[----:B------:R-:W-:Y:S01]  /*0de0*/  IMAD.MOV R18, RZ, RZ, -R9 ;  /* 0x000000ffff127224 */ /* 0x000fe200078e0a09 */
[----:B------:R-:W-:Y:S01]  /*0df0*/  IABS R60, R117 ;  /* 0x00000075003c7213 */ /* 0x000fe20000000000 */
[----:B------:R-:W-:Y:S01]  /*0e00*/  IMAD.MOV R24, RZ, RZ, -R11 ;  /* 0x000000ffff187224 */ /* 0x000fe200078e0a0b */
[----:B------:R-:W-:Y:S01]  /*0e10*/  IABS R54, R119 ;  /* 0x0000007700367213 */ /* 0x000fe20000000000 */
[----:B------:R-:W-:Y:S01]  /*0e20*/  IMAD.MOV R26, RZ, RZ, -R13 ;  /* 0x000000ffff1a7224 */ /* 0x000fe200078e0a0d */
[----:B------:R-:W-:Y:S01]  /*0e30*/  LOP3.LUT R107, R0, 0x42, RZ, 0xfc, !PT ;  /* 0x00000042006b7812 */ /* 0x000fe200078efcff */
[----:B------:R-:W-:Y:S01]  /*0e40*/  IMAD.MOV R28, RZ, RZ, -R15 ;  /* 0x000000ffff1c7224 */ /* 0x000fe200078e0a0f */
[----:B------:R-:W-:Y:S01]  /*0e50*/  LOP3.LUT R55, R20, 0x36, R193, 0xfe, !PT ;  /* 0x0000003614377812 */ /* 0x000fe200078efec1 */
[----:B------:R-:W-:Y:S01]  /*0e60*/  IMAD.MOV R30, RZ, RZ, -R16 ;  /* 0x000000ffff1e7224 */ /* 0x000fe200078e0a10 */
[----:B------:R-:W-:Y:S01]  /*0e70*/  IABS R76, R107 ;  /* 0x0000006b004c7213 */ /* 0x000fe20000000000 */
[C---:B------:R-:W-:Y:S01]  /*0e80*/  IMAD R16, R3.reuse, R18, R17 ;  /* 0x0000001203107224 */ /* 0x040fe200078e0211 */
[----:B------:R-:W-:Y:S01]  /*0e90*/  IABS R64, R55 ;  /* 0x0000003700407213 */ /* 0x000fe20000000000 */
[C---:B------:R-:W-:Y:S01]  /*0ea0*/  IMAD R18, R3.reuse, R24, R19 ;  /* 0x0000001803127224 */ /* 0x040fe200078e0213 */
[C---:B------:R-:W-:Y:S01]  /*0eb0*/  LOP3.LUT R95, R0.reuse, 0x4c, RZ, 0xfc, !PT ;  /* 0x0000004c005f7812 */ /* 0x040fe200078efcff */
[C---:B------:R-:W-:Y:S01]  /*0ec0*/  IMAD R24, R3.reuse, R26, R21 ;  /* 0x0000001a03187224 */ /* 0x040fe200078e0215 */
[----:B------:R-:W-:Y:S01]  /*0ed0*/  LOP3.LUT R109, R0, 0x40, RZ, 0xfc, !PT ;  /* 0x00000040006d7812 */ /* 0x000fe200078efcff */
[C---:B------:R-:W-:Y:S01]  /*0ee0*/  IMAD R26, R3.reuse, R28, R25 ;  /* 0x0000001c031a7224 */ /* 0x040fe200078e0219 */
[----:B------:R-:W-:Y:S01]  /*0ef0*/  IABS R86, R95 ;  /* 0x0000005f00567213 */ /* 0x000fe20000000000 */
[----:B------:R-:W-:Y:S01]  /*0f00*/  IMAD R28, R3, R30, R27 ;  /* 0x0000001e031c7224 */ /* 0x000fe200078e021b */
[----:B------:R-:W-:Y:S01]  /*0f10*/  IABS R30, R137 ;  /* 0x00000089001e7213 */ /* 0x000fe20000000000 */
[----:B------:R-:W-:Y:S01]  /*0f20*/  IMAD.HI.U32 R15, R4, R36, RZ ;  /* 0x00000024040f7227 */ /* 0x000fe200078e00ff */
[----:B------:R-:W-:Y:S01]  /*0f30*/  IABS R74, R109 ;  /* 0x0000006d004a7213 */ /* 0x000fe20000000000 */
[----:B------:R-:W-:Y:S01]  /*0f40*/  STL [R1+0x64], R137 ;  /* 0x0000648901007387 */ /* 0x000fe20000100800 */
[----:B------:R-:W-:Y:S01]  /*0f50*/  LOP3.LUT R85, R0, 0x56, RZ, 0xfc, !PT ;  /* 0x0000005600557812 */ /* 0x000fe200078efcff */
[----:B------:R-:W-:Y:S01]  /*0f60*/  IMAD.HI.U32 R9, R4, R30, RZ ;  /* 0x0000001e04097227 */ /* 0x000fe200078e00ff */
[----:B------:R-:W-:-:S02]  /*0f70*/  LOP3.LUT R97, R0, 0x4a, RZ, 0xfc, !PT ;  /* 0x0000004a00617812 */ /* 0x000fc400078efcff */
[----:B------:R-:W-:Y:S01]  /*0f80*/  IABS R96, R85 ;  /* 0x0000005500607213 */ /* 0x000fe20000000000 */
[----:B------:R-:W-:Y:S01]  /*0f90*/  IMAD.MOV R9, RZ, RZ, -R9 ;  /* 0x000000ffff097224 */ /* 0x000fe200078e0a09 */
[----:B------:R-:W-:Y:S01]  /*0fa0*/  IABS R84, R97 ;  /* 0x0000006100547213 */ /* 0x000fe20000000000 */
[----:B------:R-:W-:Y:S01]  /*0fb0*/  IMAD.MOV R15, RZ, RZ, -R15 ;  /* 0x000000ffff0f7224 */ /* 0x000fe200078e0a0f */
[C---:B------:R-:W-:Y:S01]  /*0fc0*/  LOP3.LUT R75, R0.reuse, 0x60, RZ, 0xfc, !PT ;  /* 0x00000060004b7812 */ /* 0x040fe200078efcff */
[C---:B------:R-:W-:Y:S01]  /*0fd0*/  IMAD R30, R3.reuse, R9, R30 ;  /* 0x00000009031e7224 */ /* 0x040fe200078e021e */
[----:B------:R-:W-:Y:S01]  /*0fe0*/  LOP3.LUT R87, R0, 0x54, RZ, 0xfc, !PT ;  /* 0x0000005400577812 */ /* 0x000fe200078efcff */
[----:B------:R-:W-:Y:S01]  /*0ff0*/  IMAD.HI.U32 R9, R4, R40, RZ ;  /* 0x0000002804097227 */ /* 0x000fe200078e00ff */
[----:B------:R-:W-:Y:S02]  /*1000*/  IABS R106, R75 ;  /* 0x0000004b006a7213 */ /* 0x000fe40000000000 */
[----:B------:R-:W-:Y:S01]  /*1010*/  IABS R94, R87 ;  /* 0x00000057005e7213 */ /* 0x000fe20000000000 */
[----:B------:R-:W-:Y:S01]  /*1020*/  IMAD R36, R3, R15, R36 ;  /* 0x0000000f03247224 */ /* 0x000fe200078e0224 */
[----:B------:R-:W-:Y:S01]  /*1030*/  LOP3.LUT R65, R0, 0x6a, RZ, 0xfc, !PT ;  /* 0x0000006a00417812 */ /* 0x000fe200078efcff */
[----:B------:R-:W-:Y:S01]  /*1040*/  IMAD.HI.U32 R15, R4, R46, RZ ;  /* 0x0000002e040f7227 */ /* 0x000fe200078e00ff */
[----:B------:R-:W-:-:S02]  /*1050*/  LOP3.LUT R77, R0, 0x5e, RZ, 0xfc, !PT ;  /* 0x0000005e004d7812 */ /* 0x000fc400078efcff */
[----:B------:R-:W-:Y:S01]  /*1060*/  IABS R116, R65 ;  /* 0x0000004100747213 */ /* 0x000fe20000000000 */
[----:B------:R-:W-:Y:S01]  /*1070*/  IMAD.MOV R9, RZ, RZ, -R9 ;  /* 0x000000ffff097224 */ /* 0x000fe200078e0a09 */
[----:B------:R-:W-:Y:S01]  /*1080*/  IABS R104, R77 ;  /* 0x0000004d00687213 */ /* 0x000fe20000000000 */
[----:B------:R-:W-:Y:S01]  /*1090*/  IMAD.HI.U32 R13, R4, R34, RZ ;  /* 0x00000022040d7227 */ /* 0x000fe200078e00ff */
[C---:B------:R-:W-:Y:S02]  /*10a0*/  LOP3.LUT R67, R0.reuse, 0x68, RZ, 0xfc, !PT ;  /* 0x0000006800437812 */ /* 0x040fe400078efcff */
[C---:B------:R-:W-:Y:S01]  /*10b0*/  LOP3.LUT R39, R0.reuse, 0x74, RZ, 0xfc, !PT ;  /* 0x0000007400277812 */ /* 0x040fe200078efcff */
[----:B------:R-:W-:Y:S01]  /*10c0*/  IMAD.MOV R15, RZ, RZ, -R15 ;  /* 0x000000ffff0f7224 */ /* 0x000fe200078e0a0f */
[----:B------:R-:W-:Y:S01]  /*10d0*/  IABS R114, R67 ;  /* 0x0000004300727213 */ /* 0x000fe20000000000 */
[C---:B------:R-:W-:Y:S01]  /*10e0*/  IMAD R40, R3.reuse, R9, R40 ;  /* 0x0000000903287224 */ /* 0x040fe200078e0228 */
[----:B------:R-:W-:Y:S01]  /*10f0*/  IABS R126, R39 ;  /* 0x00000027007e7213 */ /* 0x000fe20000000000 */
[----:B------:R-:W-:Y:S01]  /*1100*/  IMAD.MOV R13, RZ, RZ, -R13 ;  /* 0x000000ffff0d7224 */ /* 0x000fe200078e0a0d */
[----:B------:R-:W-:Y:S01]  /*1110*/  LOP3.LUT R31, R0, 0x7e, RZ, 0xfc, !PT ;  /* 0x0000007e001f7812 */ /* 0x000fe200078efcff */
[----:B------:R-:W-:Y:S01]  /*1120*/  IMAD.HI.U32 R9, R4, R50, RZ ;  /* 0x0000003204097227 */ /* 0x000fe200078e00ff */
[----:B------:R-:W-:-:S02]  /*1130*/  ISETP.GT.U32.AND P1, PT, R3, R8, PT ;  /* 0x000000080300720c */ /* 0x000fc40003f24070 */
[----:B------:R-:W-:Y:S01]  /*1140*/  IABS R136, R31 ;  /* 0x0000001f00887213 */ /* 0x000fe20000000000 */
[C---:B------:R-:W-:Y:S01]  /*1150*/  IMAD R46, R3.reuse, R15, R46 ;  /* 0x0000000f032e7224 */ /* 0x040fe200078e022e */
[C---:B------:R-:W-:Y:S01]  /*1160*/  ISETP.GT.U32.AND P2, PT, R3.reuse, R6, PT ;  /* 0x000000060300720c */ /* 0x040fe20003f44070 */
[C---:B------:R-:W-:Y:S01]  /*1170*/  IMAD R34, R3.reuse, R13, R34 ;  /* 0x0000000d03227224 */ /* 0x040fe200078e0222 */
[--C-:B------:R-:W-:Y:S01]  /*1180*/  LOP3.LUT R135, R20, 0x16, R193.reuse, 0xfe, !PT ;  /* 0x0000001614877812 */ /* 0x100fe200078efec1 */
[----:B------:R-:W-:Y:S01]  /*1190*/  IMAD.HI.U32 R15, R4, R56, RZ ;  /* 0x00000038040f7227 */ /* 0x000fe200078e00ff */
[C---:B------:R-:W-:Y:S02]  /*11a0*/  ISETP.GT.U32.AND P4, PT, R3.reuse, R16, PT ;  /* 0x000000100300720c */ /* 0x040fe40003f84070 */
[----:B------:R-:W-:Y:S01]  /*11b0*/  LOP3.LUT R129, R20, 0x1c, R193, 0xfe, !PT ;  /* 0x0000001c14817812 */ /* 0x000fe200078efec1 */
[----:B------:R-:W-:Y:S01]  /*11c0*/  IMAD.MOV R9, RZ, RZ, -R9 ;  /* 0x000000ffff097224 */ /* 0x000fe200078e0a09 */
[----:B------:R-:W-:Y:S01]  /*11d0*/  IABS R32, R135 ;  /* 0x0000008700207213 */ /* 0x000fe20000000000 */
[----:B------:R-:W-:Y:S01]  /*11e0*/  IMAD.HI.U32 R13, R4, R44, RZ ;  /* 0x0000002c040d7227 */ /* 0x000fe200078e00ff */
[----:B------:R-:W-:Y:S01]  /*11f0*/  IABS R38, R129 ;  /* 0x0000008100267213 */ /* 0x000fe20000000000 */
[----:B------:R-:W-:Y:S01]  /*1200*/  STL [R1+0x60], R135 ;  /* 0x0000608701007387 */ /* 0x000fe20000100800 */
[C---:B------:R-:W-:Y:S01]  /*1210*/  ISETP.GT.U32.AND P5, PT, R3.reuse, R14, PT ;  /* 0x0000000e0300720c */ /* 0x040fe20003fa4070 */
[----:B------:R-:W-:Y:S01]  /*1220*/  IMAD.MOV R15, RZ, RZ, -R15 ;  /* 0x000000ffff0f7224 */ /* 0x000fe200078e0a0f */
[C-C-:B------:R-:W-:Y:S01]  /*1230*/  LOP3.LUT R45, R20.reuse, 0x20, R193.reuse, 0xfe, !PT ;  /* 0x00000020142d7812 */ /* 0x140fe200078efec1 */
[C---:B------:R-:W-:Y:S01]  /*1240*/  IMAD R50, R3.reuse, R9, R50 ;  /* 0x0000000903327224 */ /* 0x040fe200078e0232 */
[----:B------:R-:W-:Y:S01]  /*1250*/  LOP3.LUT R47, R20, 0x26, R193, 0xfe, !PT ;  /* 0x00000026142f7812 */ /* 0x000fe200078efec1 */
[----:B------:R-:W-:Y:S01]  /*1260*/  IMAD.MOV R13, RZ, RZ, -R13 ;  /* 0x000000ffff0d7224 */ /* 0x000fe200078e0a0d */
[----:B------:R-:W-:Y:S01]  /*1270*/  IABS R42, R45 ;  /* 0x0000002d002a7213 */ /* 0x000fe20000000000 */
[----:B------:R-:W-:Y:S01]  /*1280*/  IMAD.HI.U32 R9, R4, R60, RZ ;  /* 0x0000003c04097227 */ /* 0x000fe200078e00ff */
[----:B------:R-:W-:Y:S01]  /*1290*/  IABS R48, R47 ;  /* 0x0000002f00307213 */ /* 0x000fe20000000000 */
[----:B------:R-:W-:Y:S01]  /*12a0*/  STL [R1+0x5c], R133 ;  /* 0x00005c8501007387 */ /* 0x000fe20000100800 */
[C-C-:B------:R-:W-:Y:S01]  /*12b0*/  LOP3.LUT R121, R20.reuse, 0x2a, R193.reuse, 0xfe, !PT ;  /* 0x0000002a14797812 */ /* 0x140fe200078efec1 */
[C---:B------:R-:W-:Y:S01]  /*12c0*/  IMAD R56, R3.reuse, R15, R56 ;  /* 0x0000000f03387224 */ /* 0x040fe200078e0238 */
[----:B------:R-:W-:Y:S01]  /*12d0*/  LOP3.LUT R53, R20, 0x30, R193, 0xfe, !PT ;  /* 0x0000003014357812 */ /* 0x000fe200078efec1 */
[C---:B------:R-:W-:Y:S01]  /*12e0*/  IMAD R44, R3.reuse, R13, R44 ;  /* 0x0000000d032c7224 */ /* 0x040fe200078e022c */
[----:B------:R-:W-:Y:S01]  /*12f0*/  IABS R52, R121 ;  /* 0x0000007900347213 */ /* 0x000fe20000000000 */
[----:B------:R-:W-:Y:S01]  /*1300*/  IMAD.MOV R15, RZ, RZ, -R9 ;  /* 0x000000ffff0f7224 */ /* 0x000fe200078e0a09 */
[----:B------:R-:W-:Y:S01]  /*1310*/  IABS R58, R53 ;  /* 0x00000035003a7213 */ /* 0x000fe20000000000 */
[----:B------:R-:W-:Y:S01]  /*1320*/  IMAD.HI.U32 R13, R4, R54, RZ ;  /* 0x00000036040d7227 */ /* 0x000fe200078e00ff */
[C-C-:B------:R-:W-:Y:S01]  /*1330*/  LOP3.LUT R115, R20.reuse, 0x34, R193.reuse, 0xfe, !PT ;  /* 0x0000003414737812 */ /* 0x140fe200078efec1 */
[----:B------:R-:W-:Y:S01]  /*1340*/  STL [R1+0x58], R131 ;  /* 0x0000588301007387 */ /* 0x000fe20000100800 */
        /* <DEDUP_REMOVED lines=14> */
[----:B------:R-:W-:Y:S01]  /*1430*/  LOP3.LUT R59, R20, 0x3e, R193, 0xfe, !PT ;  /* 0x0000003e143b7812 */ /* 0x000fe200078efec1 */
[----:B------:R-:W-:Y:S01]  /*1440*/  STL [R1+0x50], R127 ;  /* 0x0000507f01007387 */ /* 0x000fe20000100800 */
[C---:B------:R-:W-:Y:S01]  /*1450*/  LOP3.LUT R105, R0.reuse, 0x44, RZ, 0xfc, !PT ;  /* 0x0000004400697812 */ /* 0x040fe200078efcff */
[C---:B------:R-:W-:Y:S01]  /*1460*/  IMAD R76, R3.reuse, R15, R76 ;  /* 0x0000000f034c7224 */ /* 0x040fe200078e024c */
[----:B------:R-:W-:Y:S01]  /*1470*/  LOP3.LUT R103, R0, 0x46, RZ, 0xfc, !PT ;  /* 0x0000004600677812 */ /* 0x000fe200078efcff */
[----:B------:R-:W-:Y:S01]  /*1480*/  IMAD.MOV R13, RZ, RZ, -R13 ;  /* 0x000000ffff0d7224 */ /* 0x000fe200078e0a0d */
[----:B------:R-:W-:Y:S01]  /*1490*/  IABS R72, R59 ;  /* 0x0000003b00487213 */ /* 0x000fe20000000000 */
[----:B------:R-:W-:Y:S01]  /*14a0*/  IMAD.HI.U32 R15, R4, R86, RZ ;  /* 0x00000056040f7227 */ /* 0x000fe200078e00ff */
[----:B------:R-:W-:Y:S01]  /*14b0*/  IABS R78, R105 ;  /* 0x00000069004e7213 */ /* 0x000fe20000000000 */
[----:B------:R-:W-:Y:S01]  /*14c0*/  STL [R1+0x4c], R45 ;  /* 0x00004c2d01007387 */ /* 0x000fe20000100800 */
[----:B------:R-:W-:Y:S01]  /*14d0*/  IABS R80, R103 ;  /* 0x0000006700507213 */ /* 0x000fe20000000000 */
[C---:B------:R-:W-:Y:S01]  /*14e0*/  IMAD R64, R3.reuse, R13, R64 ;  /* 0x0000000d03407224 */ /* 0x040fe200078e0240 */
[C---:B------:R-:W-:Y:S01]  /*14f0*/  LOP3.LUT R99, R0.reuse, 0x48, RZ, 0xfc, !PT ;  /* 0x0000004800637812 */ /* 0x040fe200078efcff */
[----:B------:R-:W-:Y:S01]  /*1500*/  IMAD.MOV R15, RZ, RZ, -R15 ;  /* 0x000000ffff0f7224 */ /* 0x000fe200078e0a0f */
[----:B------:R-:W-:Y:S01]  /*1510*/  LOP3.LUT R93, R0, 0x4e, RZ, 0xfc, !PT ;  /* 0x0000004e005d7812 */ /* 0x000fe200078efcff */
        /* <DEDUP_REMOVED lines=11> */
[----:B------:R-:W-:Y:S01]  /*15d0*/  LOP3.LUT R91, R0, 0x50, RZ, 0xfc, !PT ;  /* 0x00000050005b7812 */ /* 0x000fe200078efcff */
[C---:B------:R-:W-:Y:S01]  /*15e0*/  IMAD R74, R3.reuse, R13, R74 ;  /* 0x0000000d034a7224 */ /* 0x040fe200078e024a */
[----:B------:R-:W-:Y:S01]  /*15f0*/  IABS R98, R83 ;  /* 0x0000005300627213 */ /* 0x000fe20000000000 */
[----:B------:R-:W-:Y:S01]  /*1600*/  IMAD.MOV R15, RZ, RZ, -R15 ;  /* 0x000000ffff0f7224 */ /* 0x000fe200078e0a0f */
[----:B------:R-:W-:Y:S01]  /*1610*/  IABS R90, R91 ;  /* 0x0000005b005a7213 */ /* 0x000fe20000000000 */
[----:B------:R-:W-:Y:S01]  /*1620*/  IMAD.HI.U32 R13, R4, R84, RZ ;  /* 0x00000054040d7227 */ /* 0x000fe200078e00ff */
[C---:B------:R-:W-:Y:S01]  /*1630*/  LOP3.LUT R79, R0.reuse, 0x5c, RZ, 0xfc, !PT ;  /* 0x0000005c004f7812 */ /* 0x040fe200078efcff */
[----:B------:R-:W-:Y:S01]  /*1640*/  STL [R1+0x40], R47 ;  /* 0x0000402f01007387 */ /* 0x000fe20000100800 */
[C---:B------:R-:W-:Y:S01]  /*1650*/  LOP3.LUT R81, R0.reuse, 0x5a, RZ, 0xfc, !PT ;  /* 0x0000005a00517812 */ /* 0x040fe200078efcff */
[C---:B------:R-:W-:Y:S01]  /*1660*/  IMAD R96, R3.reuse, R15, R96 ;  /* 0x0000000f03607224 */ /* 0x040fe200078e0260 */
[----:B------:R-:W-:Y:S01]  /*1670*/  IABS R102, R79 ;  /* 0x0000004f00667213 */ /* 0x000fe20000000000 */
        /* <DEDUP_REMOVED lines=21> */
[C---:B------:R-:W-:Y:S01]  /*17d0*/  LOP3.LUT R41, R0.reuse, 0x72, RZ, 0xfc, !PT ;  /* 0x0000007200297812 */ /* 0x040fe200078efcff */
[C---:B------:R-:W-:Y:S01]  /*17e0*/  IMAD R94, R3.reuse, R13, R94 ;  /* 0x0000000d035e7224 */ /* 0x040fe200078e025e */
[----:B------:R-:W-:Y:S01]  /*17f0*/  IABS R122, R43 ;  /* 0x0000002b007a7213 */ /* 0x000fe20000000000 */
[----:B------:R-:W-:Y:S01]  /*1800*/  IMAD.MOV R15, RZ, RZ, -R15 ;  /* 0x000000ffff0f7224 */ /* 0x000fe200078e0a0f */
[----:B------:R-:W-:Y:S01]  /*1810*/  LOP3.LUT R37, R0, 0x76, RZ, 0xfc, !PT ;  /* 0x0000007600257812 */ /* 0x000fe200078efcff */
[----:B------:R-:W-:Y:S01]  /*1820*/  IMAD.HI.U32 R13, R4, R104, RZ ;  /* 0x00000068040d7227 */ /* 0x000fe200078e00ff */
[----:B------:R-:W-:Y:S01]  /*1830*/  LOP3.LUT R63, R0, 0x6c, RZ, 0xfc, !PT ;  /* 0x0000006c003f7812 */ /* 0x000fe200078efcff */
[----:B------:R-:W-:Y:S01]  /*1840*/  STL [R1+0x30], R51 ;  /* 0x0000303301007387 */ /* 0x000fe20000100800 */
[----:B------:R-:W-:Y:S01]  /*1850*/  IABS R124, R41 ;  /* 0x00000029007c7213 */ /* 0x000fe20000000000 */
[C---:B------:R-:W-:Y:S01]  /*1860*/  IMAD R116, R3.reuse, R15, R116 ;  /* 0x0000000f03747224 */ /* 0x040fe200078e0274 */
[----:B------:R-:W-:Y:S01]  /*1870*/  IABS R15, R147 ;  /* 0x00000093000f7213 */ /* 0x000fe20000000000 */
[----:B------:R-:W-:Y:S01]  /*1880*/  IMAD.MOV R13, RZ, RZ, -R13 ;  /* 0x000000ffff0d7224 */ /* 0x000fe200078e0a0d */
[----:B------:R-:W-:Y:S01]  /*1890*/  IABS R128, R37 ;  /* 0x0000002500807213 */ /* 0x000fe20000000000 */
[----:B------:R-:W-:Y:S01]  /*18a0*/  @!P1 IMAD.IADD R8, R8, 0x1, -R3 ;  /* 0x0000000108089824 */ /* 0x000fe200078e0a03 */
[----:B------:R-:W-:Y:S01]  /*18b0*/  IABS R118, R63 ;  /* 0x0000003f00767213 */ /* 0x000fe20000000000 */
[C---:B------:R-:W-:Y:S01]  /*18c0*/  IMAD R104, R3.reuse, R13, R104 ;  /* 0x0000000d03687224 */ /* 0x040fe200078e0268 */
[----:B------:R-:W-:Y:S01]  /*18d0*/  LOP3.LUT R35, R0, 0x78, RZ, 0xfc, !PT ;  /* 0x0000007800237812 */ /* 0x000fe200078efcff */
[----:B------:R-:W-:Y:S01]  /*18e0*/  IMAD.HI.U32 R13, R4, R114, RZ ;  /* 0x00000072040d7227 */ /* 0x000fe200078e00ff */
[----:B------:R-:W-:Y:S01]  /*18f0*/  ISETP.GT.U32.AND P3, PT, R3, R8, PT ;  /* 0x000000080300720c */ /* 0x000fe20003f64070 */
[----:B------:R-:W-:Y:S01]  /*1900*/  STL [R1+0x2c], R53 ;  /* 0x00002c3501007387 */ /* 0x000fe20000100800 */
[C---:B------:R-:W-:Y:S01]  /*1910*/  LOP3.LUT R33, R0.reuse, 0x7a, RZ, 0xfc, !PT ;  /* 0x0000007a00217812 */ /* 0x040fe200078efcff */
[----:B------:R-:W-:Y:S01]  /*1920*/  IMAD.HI.U32 R5, R5, R15, RZ ;  /* 0x0000000f05057227 */ /* 0x000fe200078e00ff */
[----:B------:R-:W-:Y:S01]  /*1930*/  LOP3.LUT R29, R0, 0x7c, RZ, 0xfc, !PT ;  /* 0x0000007c001d7812 */ /* 0x000fe200078efcff */
[----:B------:R-:W-:Y:S01]  /*1940*/  STL [R1+0x28], R117 ;  /* 0x0000287501007387 */ /* 0x000fe20000100800 */
[----:B------:R-:W-:Y:S01]  /*1950*/  IABS R130, R35 ;  /* 0x0000002300827213 */ /* 0x000fe20000000000 */
[----:B------:R-:W-:Y:S01]  /*1960*/  IMAD.MOV R13, RZ, RZ, -R13 ;  /* 0x000000ffff0d7224 */ /* 0x000fe200078e0a0d */
[----:B------:R-:W-:Y:S01]  /*1970*/  IABS R132, R33 ;  /* 0x0000002100847213 */ /* 0x000fe20000000000 */
[----:B------:R-:W-:Y:S01]  /*1980*/  IMAD.MOV R5, RZ, RZ, -R5 ;  /* 0x000000ffff057224 */ /* 0x000fe200078e0a05 */
[----:B------:R-:W-:Y:S01]  /*1990*/  IABS R134, R29 ;  /* 0x0000001d00867213 */ /* 0x000fe20000000000 */
[----:B------:R-:W-:Y:S01]  /*19a0*/  IMAD R114, R3, R13, R114 ;  /* 0x0000000d03727224 */ /* 0x000fe200078e0272 */
[----:B------:R-:W-:Y:S01]  /*19b0*/  STL [R1+0x24], R115 ;  /* 0x0000247301007387 */ /* 0x000fe20000100800 */
[----:B------:R-:W-:Y:S01]  /*19c0*/  IMAD R5, R2, R5, R15 ;  /* 0x0000000502057224 */ /* 0x000fe200078e020f */
[----:B------:R-:W1:Y:S01]  /*19d0*/  LDC.64 R20, c[0x0][0x3a8] ;  /* 0x0000ea00ff147b82 */ /* 0x000e620000000a00 */
[----:B------:R-:W-:Y:S01]  /*19e0*/  IMAD.HI.U32 R13, R4, R126, RZ ;  /* 0x0000007e040d7227 */ /* 0x000fe200078e00ff */
[----:B------:R-:W-:Y:S01]  /*19f0*/  STL [R1+0x20], R55 ;  /* 0x0000203701007387 */ /* 0x000fe20000100800 */
[----:B------:R-:W-:-:S02]  /*1a00*/  LOP3.LUT R25, R193, 0x8, RZ, 0xfc, !PT ;  /* 0x00000008c1197812 */ /* 0x000fc400078efcff */
[----:B------:R-:W-:Y:S01]  /*1a10*/  IMAD.MOV R13, RZ, RZ, -R13 ;  /* 0x000000ffff0d7224 */ /* 0x000fe200078e0a0d */
[----:B------:R-:W-:Y:S01]  /*1a20*/  ISETP.GT.U32.AND P0, PT, R2, R5, PT ;  /* 0x000000050200720c */ /* 0x000fe20003f04070 */
[----:B------:R-:W-:Y:S01]  /*1a30*/  @!P2 IMAD.IADD R6, R6, 0x1, -R3 ;  /* 0x000000010606a824 */ /* 0x000fe200078e0a03 */
[C---:B------:R-:W-:Y:S01]  /*1a40*/  ISETP.GT.U32.AND P2, PT, R3.reuse, R10, PT ;  /* 0x0000000a0300720c */ /* 0x040fe20003f44070 */
[C---:B------:R-:W-:Y:S01]  /*1a50*/  IMAD R126, R3.reuse, R13, R126 ;  /* 0x0000000d037e7224 */ /* 0x040fe200078e027e */
[----:B------:R-:W-:Y:S01]  /*1a60*/  STL [R1+0x1c], R57 ;  /* 0x00001c3901007387 */ /* 0x000fe20000100800 */
[C---:B------:R-:W-:Y:S01]  /*1a70*/  IMAD.HI.U32 R13, R4.reuse, R136, RZ ;  /* 0x00000088040d7227 */ /* 0x040fe200078e00ff */
[----:B------:R-:W-:Y:S02]  /*1a80*/  ISETP.GT.U32.AND P6, PT, R3, R6, PT ;  /* 0x000000060300720c */ /* 0x000fe40003fc4070 */
[----:B------:R-:W-:Y:S01]  /*1a90*/  STL [R1+0x18], R113 ;  /* 0x0000187101007387 */ /* 0x000fe20000100800 */
[----:B------:R-:W-:Y:S01]  /*1aa0*/  IMAD.MOV R13, RZ, RZ, -R13 ;  /* 0x000000ffff0d7224 */ /* 0x000fe200078e0a0d */
[----:B------:R-:W-:Y:S01]  /*1ab0*/  LOP3.LUT R15, R193, 0x10, RZ, 0xfc, !PT ;  /* 0x00000010c10f7812 */ /* 0x000fe200078efcff */
[----:B------:R-:W-:Y:S01]  /*1ac0*/  IMAD.HI.U32 R11, R4, R32, RZ ;  /* 0x00000020040b7227 */ /* 0x000fe200078e00ff */
[----:B------:R-:W-:Y:S03]  /*1ad0*/  STL [R1+0x14], R111 ;  /* 0x0000146f01007387 */ /* 0x000fe60000100800 */
[----:B------:R-:W-:Y:S01]  /*1ae0*/  @!P0 IMAD.IADD R5, R5, 0x1, -R2 ;  /* 0x0000000105058824 */ /* 0x000fe200078e0a02 */
[----:B------:R-:W-:Y:S01]  /*1af0*/  STL [R1+0x10], R59 ;  /* 0x0000103b01007387 */ /* 0x000fe20000100800 */
[----:B------:R-:W-:-:S02]  /*1b00*/  IMAD R136, R3, R13, R136 ;  /* 0x0000000d03887224 */ /* 0x000fc400078e0288 */
[--C-:B------:R-:W-:Y:S01]  /*1b10*/  @!P2 IMAD.IADD R10, R10, 0x1, -R3.reuse ;  /* 0x000000010a0aa824 */ /* 0x100fe200078e0a03 */
[----:B------:R-:W-:Y:S01]  /*1b20*/  ISETP.GT.U32.AND P0, PT, R2, R5, PT ;  /* 0x000000050200720c */ /* 0x000fe20003f04070 */
[----:B------:R-:W-:Y:S01]  /*1b30*/  @!P3 IMAD.IADD R8, R8, 0x1, -R3 ;  /* 0x000000010808b824 */ /* 0x000fe200078e0a03 */
[C---:B------:R-:W-:Y:S01]  /*1b40*/  ISETP.GT.U32.AND P1, PT, R3.reuse, R136, PT ;  /* 0x000000880300720c */ /* 0x040fe20003f24070 */
[----:B------:R-:W-:Y:S01]  /*1b50*/  IMAD.HI.U32 R17, R4, R38, RZ ;  /* 0x0000002604117227 */ /* 0x000fe200078e00ff */
[C---:B------:R-:W-:Y:S01]  /*1b60*/  ISETP.GT.U32.AND P2, PT, R3.reuse, R28, PT ;  /* 0x0000001c0300720c */ /* 0x040fe20003f44070 */
[----:B------:R-:W-:Y:S01]  /*1b70*/  STL [R1+0xc], R109 ;  /* 0x00000c6d01007387 */ /* 0x000fe20000100800 */
[C---:B------:R-:W-:Y:S01]  /*1b80*/  ISETP.GT.U32.AND P3, PT, R3.reuse, R24, PT ;  /* 0x000000180300720c */ /* 0x040fe20003f64070 */
[----:B------:R-:W-:Y:S02]  /*1b90*/  IMAD.MOV R11, RZ, RZ, -R11 ;  /* 0x000000ffff0b7224 */ /* 0x000fe400078e0a0b */
[----:B------:R-:W-:Y:S01]  /*1ba0*/  @!P4 IMAD.IADD R16, R16, 0x1, -R3 ;  /* 0x000000011010c824 */ /* 0x000fe200078e0a03 */
[----:B------:R-:W-:Y:S01]  /*1bb0*/  ISETP.GT.U32.AND P4, PT, R3, R34, PT ;  /* 0x000000220300720c */ /* 0x000fe20003f84070 */
[----:B------:R-:W-:Y:S01]  /*1bc0*/  IMAD.MOV R17, RZ, RZ, -R17 ;  /* 0x000000ffff117224 */ /* 0x000fe200078e0a11 */
[----:B------:R-:W-:Y:S01]  /*1bd0*/  STL [R1+0xc8], R107 ;  /* 0x0000c86b01007387 */ /* 0x000fe20000100800 */
[----:B------:R-:W-:Y:S01]  /*1be0*/  @!P0 IMAD.IADD R5, R5, 0x1, -R2 ;  /* 0x0000000105058824 */ /* 0x000fe200078e0a02 */
[C---:B------:R-:W-:Y:S01]  /*1bf0*/  ISETP.GT.U32.AND P0, PT, R3.reuse, R12, PT ;  /* 0x0000000c0300720c */ /* 0x040fe20003f04070 */
[----:B------:R-:W-:Y:S01]  /*1c00*/  @!P1 IMAD.IADD R136, R136, 0x1, -R3 ;  /* 0x0000000188889824 */ /* 0x000fe200078e0a03 */
[C---:B------:R-:W-:Y:S01]  /*1c10*/  ISETP.GT.U32.AND P1, PT, R3.reuse, R18, PT ;  /* 0x000000120300720c */ /* 0x040fe20003f24070 */
[C---:B------:R-:W-:Y:S01]  /*1c20*/  IMAD R32, R3.reuse, R11, R32 ;  /* 0x0000000b03207224 */ /* 0x040fe200078e0220 */
[----:B------:R-:W-:Y:S01]  /*1c30*/  SHF.R.S32.HI R2, RZ, 0x6, R101 ;  /* 0x00000006ff027819 */ /* 0x000fe20000011465 */
[--C-:B------:R-:W-:Y:S01]  /*1c40*/  @!P2 IMAD.IADD R28, R28, 0x1, -R3.reuse ;  /* 0x000000011c1ca824 */ /* 0x100fe200078e0a03 */
[----:B------:R-:W-:Y:S01]  /*1c50*/  STL [R1+0xc4], R105 ;  /* 0x0000c46901007387 */ /* 0x000fe20000100800 */
[C---:B------:R-:W-:Y:S01]  /*1c60*/  IMAD R38, R3.reuse, R17, R38 ;  /* 0x0000001103267224 */ /* 0x040fe200078e0226 */
[----:B------:R-:W-:Y:S01]  /*1c70*/  SGXT R2, R2, 0x1 ;  /* 0x000000010202781a */ /* 0x000fe20000000200 */
[--C-:B------:R-:W-:Y:S01]  /*1c80*/  @!P6 IMAD.IADD R6, R6, 0x1, -R3.reuse ;  /* 0x000000010606e824 */ /* 0x100fe200078e0a03 */
[C---:B------:R-:W-:Y:S01]  /*1c90*/  ISETP.GT.U32.AND P6, PT, R3.reuse, R26, PT ;  /* 0x0000001a0300720c */ /* 0x040fe20003fc4070 */
        /* <DEDUP_REMOVED lines=10> */
[----:B------:R-:W-:Y:S01]  /*1d40*/  IMAD.HI.U32 R11, R4, R42, RZ ;  /* 0x0000002a040b7227 */ /* 0x000fe200078e00ff */
[C---:B------:R-:W-:Y:S01]  /*1d50*/  ISETP.GT.U32.AND P4, PT, R3.reuse, R18, PT ;  /* 0x000000120300720c */ /* 0x040fe20003f84070 */
[----:B------:R-:W-:Y:S02]  /*1d60*/  STL [R1+0x100], R103 ;  /* 0x0001006701007387 */ /* 0x000fe40000100800 */
        /* <DEDUP_REMOVED lines=8> */
[----:B------:R-:W-:Y:S01]  /*1df0*/  @!P5 IMAD.IADD R32, R32, 0x1, -R3 ;  /* 0x000000012020d824 */ /* 0x000fe200078e0a03 */
[C---:B------:R-:W-:Y:S01]  /*1e00*/  ISETP.GT.U32.AND P5, PT, R3.reuse, R16, PT ;  /* 0x000000100300720c */ /* 0x040fe20003fa4070 */
[----:B------:R-:W-:Y:S01]  /*1e10*/  IMAD.MOV R11, RZ, RZ, -R11 ;  /* 0x000000ffff0b7224 */ /* 0x000fe200078e0a0b */
[----:B------:R-:W-:Y:S01]  /*1e20*/  STL [R1+0xfc], R99 ;  /* 0x0000fc6301007387 */ /* 0x000fe20000100800 */
[--C-:B------:R-:W-:Y:S01]  /*1e30*/  @!P3 IMAD.IADD R38, R38, 0x1, -R3.reuse ;  /* 0x000000012626b824 */ /* 0x100fe200078e0a03 */
[C---:B------:R-:W-:Y:S01]  /*1e40*/  ISETP.GT.U32.AND P3, PT, R3.reuse, R26, PT ;  /* 0x0000001a0300720c */ /* 0x040fe20003f64070 */
[C---:B------:R-:W-:Y:S01]  /*1e50*/  IMAD R42, R3.reuse, R11, R42 ;  /* 0x0000000b032a7224 */ /* 0x040fe200078e022a */
[----:B------:R-:W-:Y:S01]  /*1e60*/  STL [R1+0xf8], R97 ;  /* 0x0000f86101007387 */ /* 0x000fe20000100800 */
[--C-:B------:R-:W-:Y:S01]  /*1e70*/  @!P0 IMAD.IADD R14, R14, 0x1, -R3.reuse ;  /* 0x000000010e0e8824 */ /* 0x100fe200078e0a03 */
[C---:B------:R-:W-:Y:S01]  /*1e80*/  ISETP.GT.U32.AND P0, PT, R3.reuse, R30, PT ;  /* 0x0000001e0300720c */ /* 0x040fe20003f04070 */
[--C-:B------:R-:W-:Y:S01]  /*1e90*/  @!P4 IMAD.IADD R18, R18, 0x1, -R3.reuse ;  /* 0x000000011212c824 */ /* 0x100fe200078e0a03 */
[C---:B------:R-:W-:Y:S01]  /*1ea0*/  ISETP.GT.U32.AND P4, PT, R3.reuse, R34, PT ;  /* 0x000000220300720c */ /* 0x040fe20003f84070 */
[--C-:B------:R-:W-:Y:S01]  /*1eb0*/  @!P1 IMAD.IADD R24, R24, 0x1, -R3.reuse ;  /* 0x0000000118189824 */ /* 0x100fe200078e0a03 */
[C---:B------:R-:W-:Y:S01]  /*1ec0*/  ISETP.GT.U32.AND P1, PT, R3.reuse, R36, PT ;  /* 0x000000240300720c */ /* 0x040fe20003f24070 */
[----:B------:R-:W-:Y:S01]  /*1ed0*/  IMAD.HI.U32 R17, R4, R48, RZ ;  /* 0x0000003004117227 */ /* 0x000fe200078e00ff */
[----:B------:R-:W-:Y:S03]  /*1ee0*/  STL [R1+0xf4], R95 ;  /* 0x0000f45f01007387 */ /* 0x000fe60000100800 */
[----:B------:R-:W-:Y:S01]  /*1ef0*/  @!P2 IMAD.IADD R28, R28, 0x1, -R3 ;  /* 0x000000011c1ca824 */ /* 0x000fe200078e0a03 */
[----:B------:R-:W-:Y:S01]  /*1f00*/  ISETP.GT.U32.AND P2, PT, R3, R42, PT ;  /* 0x0000002a0300720c */ /* 0x000fe20003f44070 */
[----:B------:R-:W-:Y:S01]  /*1f10*/  IMAD.MOV R17, RZ, RZ, -R17 ;  /* 0x000000ffff117224 */ /* 0x000fe200078e0a11 */
[----:B------:R-:W-:Y:S01]  /*1f20*/  STL [R1+0xf0], R93 ;  /* 0x0000f05d01007387 */ /* 0x000fe20000100800 */
[----:B------:R-:W-:-:S03]  /*1f30*/  IMAD.HI.U32 R11, R4, R52, RZ ;  /* 0x00000034040b7227 */ /* 0x000fc600078e00ff */
[----:B------:R-:W-:Y:S01]  /*1f40*/  STL [R1+0xec], R91 ;  /* 0x0000ec5b01007387 */ /* 0x000fe20000100800 */
[--C-:B------:R-:W-:Y:S01]  /*1f50*/  @!P5 IMAD.IADD R16, R16, 0x1, -R3.reuse ;  /* 0x000000011010d824 */ /* 0x100fe200078e0a03 */
[C---:B------:R-:W-:Y:S01]  /*1f60*/  ISETP.GT.U32.AND P5, PT, R3.reuse, R32, PT ;  /* 0x000000200300720c */ /* 0x040fe20003fa4070 */
[C---:B------:R-:W-:Y:S01]  /*1f70*/  IMAD R48, R3.reuse, R17, R48 ;  /* 0x0000001103307224 */ /* 0x040fe200078e0230 */
[----:B------:R-:W-:Y:S01]  /*1f80*/  STL [R1+0xe8], R89 ;  /* 0x0000e85901007387 */ /* 0x000fe20000100800 */
[--C-:B------:R-:W-:Y:S01]  /*1f90*/  @!P6 IMAD.IADD R10, R10, 0x1, -R3.reuse ;  /* 0x000000010a0ae824 */ /* 0x100fe200078e0a03 */
[C---:B------:R-:W-:Y:S01]  /*1fa0*/  ISETP.GT.U32.AND P6, PT, R3.reuse, R38, PT ;  /* 0x000000260300720c */ /* 0x040fe20003fc4070 */
[----:B------:R-:W-:Y:S01]  /*1fb0*/  @!P3 IMAD.IADD R26, R26, 0x1, -R3 ;  /* 0x000000011a1ab824 */ /* 0x000fe200078e0a03 */
[C---:B------:R-:W-:Y:S01]  /*1fc0*/  ISETP.GT.U32.AND P3, PT, R3.reuse, R40, PT ;  /* 0x000000280300720c */ /* 0x040fe20003f64070 */
[----:B------:R-:W-:Y:S01]  /*1fd0*/  IMAD.HI.U32 R17, R4, R58, RZ ;  /* 0x0000003a04117227 */ /* 0x000fe200078e00ff */
[----:B------:R-:W-:Y:S03]  /*1fe0*/  STL [R1+0xe4], R87 ;  /* 0x0000e45701007387 */ /* 0x000fe60000100800 */
[----:B------:R-:W-:Y:S01]  /*1ff0*/  IMAD.MOV R11, RZ, RZ, -R11 ;  /* 0x000000ffff0b7224 */ /* 0x000fe200078e0a0b */
[----:B------:R-:W-:Y:S01]  /*2000*/  STL [R1+0xe0], R85 ;  /* 0x0000e05501007387 */ /* 0x000fe20000100800 */
        /* <DEDUP_REMOVED lines=8> */
[----:B------:R-:W-:-:S02]  /*2090*/  IMAD R52, R3, R11, R52 ;  /* 0x0000000b03347224 */ /* 0x000fc400078e0234 */
[----:B------:R-:W-:Y:S01]  /*20a0*/  IMAD.HI.U32 R11, R4, R62, RZ ;  /* 0x0000003e040b7227 */ /* 0x000fe200078e00ff */
[----:B------:R-:W-:Y:S03]  /*20b0*/  STL [R1+0xd8], R81 ;  /* 0x0000d85101007387 */ /* 0x000fe60000100800 */
[----:B------:R-:W-:Y:S01]  /*20c0*/  @!P2 IMAD.IADD R42, R42, 0x1, -R3 ;  /* 0x000000012a2aa824 */ /* 0x000fe200078e0a03 */
[C---:B------:R-:W-:Y:S01]  /*20d0*/  ISETP.GT.U32.AND P2, PT, R3.reuse, R56, PT ;  /* 0x000000380300720c */ /* 0x040fe20003f44070 */
[C---:B------:R-:W-:Y:S01]  /*20e0*/  IMAD R58, R3.reuse, R17, R58 ;  /* 0x00000011033a7224 */ /* 0x040fe200078e023a */
[----:B------:R-:W-:Y:S01]  /*20f0*/  STL [R1+0xd4], R79 ;  /* 0x0000d44f01007387 */ /* 0x000fe20000100800 */
[----:B------:R-:W-:Y:S02]  /*2100*/  IMAD.MOV R17, RZ, RZ, -R11 ;  /* 0x000000ffff117224 */ /* 0x000fe400078e0a0b */
        /* <DEDUP_REMOVED lines=32> */
[----:B------:R-:W-:Y:S01]  /*2310*/  @!P2 IMAD.IADD R44, R44, 0x1, -R3 ;  /* 0x000000012c2ca824 */ /* 0x000fe200078e0a03 */
[C---:B------:R-:W-:Y:S01]  /*2320*/  ISETP.GT.U32.AND P2, PT, R3.reuse, R56, PT ;  /* 0x000000380300720c */ /* 0x040fe20003f44070 */
[----:B------:R-:W-:Y:S01]  /*2330*/  IMAD R66, R3, R9, R66 ;  /* 0x0000000903427224 */ /* 0x000fe200078e0242 */
[----:B------:R-:W-:Y:S01]  /*2340*/  STL [R1+0xbc], R71 ;  /* 0x0000bc4701007387 */ /* 0x000fe20000100800 */
[----:B------:R-:W-:-:S03]  /*2350*/  IMAD.HI.U32 R9, R4, R70, RZ ;  /* 0x0000004604097227 */ /* 0x000fc600078e00ff */
[----:B------:R-:W-:Y:S01]  /*2360*/  STL [R1+0xb8], R69 ;  /* 0x0000b84501007387 */ /* 0x000fe20000100800 */
[----:B------:R-:W-:-:S03]  /*2370*/  IMAD.HI.U32 R11, R4, R68, RZ ;  /* 0x00000044040b7227 */ /* 0x000fc600078e00ff */
[----:B------:R-:W-:Y:S01]  /*2380*/  STL [R1+0xb4], R67 ;  /* 0x0000b44301007387 */ /* 0x000fe20000100800 */
[----:B------:R-:W-:Y:S01]  /*2390*/  @!P5 IMAD.IADD R60, R60, 0x1, -R3 ;  /* 0x000000013c3cd824 */ /* 0x000fe200078e0a03 */
[C---:B------:R-:W-:Y:S01]  /*23a0*/  ISETP.GT.U32.AND P5, PT, R3.reuse, R48, PT ;  /* 0x000000300300720c */ /* 0x040fe20003fa4070 */
[----:B------:R-:W-:Y:S01]  /*23b0*/  IMAD.MOV R9, RZ, RZ, -R9 ;  /* 0x000000ffff097224 */ /* 0x000fe200078e0a09 */
[----:B------:R-:W-:Y:S01]  /*23c0*/  STL [R1+0xb0], R65 ;  /* 0x0000b04101007387 */ /* 0x000fe20000100800 */
[----:B------:R-:W-:Y:S01]  /*23d0*/  @!P3 IMAD.IADD R42, R42, 0x1, -R3 ;  /* 0x000000012a2ab824 */ /* 0x000fe200078e0a03 */
[C---:B------:R-:W-:Y:S01]  /*23e0*/  ISETP.GT.U32.AND P3, PT, R3.reuse, R54, PT ;  /* 0x000000360300720c */ /* 0x040fe20003f64070 */
[----:B------:R-:W-:Y:S01]  /*23f0*/  IMAD.MOV R11, RZ, RZ, -R11 ;  /* 0x000000ffff0b7224 */ /* 0x000fe200078e0a0b */
[----:B------:R-:W-:Y:S01]  /*2400*/  STL [R1+0xac], R63 ;  /* 0x0000ac3f01007387 */ /* 0x000fe20000100800 */
[C---:B------:R-:W-:Y:S02]  /*2410*/  IMAD R70, R3.reuse, R9, R70 ;  /* 0x0000000903467224 */ /* 0x040fe400078e0246 */
[--C-:B------:R-:W-:Y:S01]  /*2420*/  @!P0 IMAD.IADD R46, R46, 0x1, -R3.reuse ;  /* 0x000000012e2e8824 */ /* 0x100fe200078e0a03 */
[C---:B------:R-:W-:Y:S01]  /*2430*/  ISETP.GT.U32.AND P0, PT, R3.reuse, R58, PT ;  /* 0x0000003a0300720c */ /* 0x040fe20003f04070 */
[--C-:B------:R-:W-:Y:S01]  /*2440*/  @!P4 IMAD.IADD R50, R50, 0x1, -R3.reuse ;  /* 0x000000013232c824 */ /* 0x100fe200078e0a03 */
[C---:B------:R-:W-:Y:S01]  /*2450*/  ISETP.GT.U32.AND P4, PT, R3.reuse, R64, PT ;  /* 0x000000400300720c */ /* 0x040fe20003f84070 */
        /* <DEDUP_REMOVED lines=14> */
[----:B------:R-:W-:Y:S02]  /*2540*/  IMAD.MOV R17, RZ, RZ, -R17 ;  /* 0x000000ffff117224 */ /* 0x000fe400078e0a11 */
[----:B------:R-:W-:Y:S01]  /*2550*/  IMAD.MOV R9, RZ, RZ, -R9 ;  /* 0x000000ffff097224 */ /* 0x000fe200078e0a09 */
[----:B------:R-:W-:Y:S01]  /*2560*/  STL [R1+0x98], R37 ;  /* 0x0000982501007387 */ /* 0x000fe20000100800 */
[----:B------:R-:W-:Y:S01]  /*2570*/  @!P5 IMAD.IADD R48, R48, 0x1, -R3 ;  /* 0x000000013030d824 */ /* 0x000fe200078e0a03 */
[C---:B------:R-:W-:Y:S01]  /*2580*/  ISETP.GT.U32.AND P5, PT, R3.reuse, R62, PT ;  /* 0x0000003e0300720c */ /* 0x040fe20003fa4070 */
[C---:B------:R-:W-:Y:S01]  /*2590*/  IMAD R72, R3.reuse, R11, R72 ;  /* 0x0000000b03487224 */ /* 0x040fe200078e0248 */
[----:B------:R-:W-:Y:S01]  /*25a0*/  STL [R1+0x94], R35 ;  /* 0x0000942301007387 */ /* 0x000fe20000100800 */
[----:B------:R-:W-:-:S02]  /*25b0*/  IMAD R78, R3, R17, R78 ;  /* 0x00000011034e7224 */ /* 0x000fc400078e024e */
[C---:B------:R-:W-:Y:S01]  /*25c0*/  IMAD R80, R3.reuse, R9, R80 ;  /* 0x0000000903507224 */ /* 0x040fe200078e0250 */
[----:B------:R-:W-:Y:S01]  /*25d0*/  STL [R1+0x90], R33 ;  /* 0x0000902101007387 */ /* 0x000fe20000100800 */
        /* <DEDUP_REMOVED lines=16> */
[----:B------:R-:W-:-:S02]  /*26e0*/  IMAD R82, R3, R11, R82 ;  /* 0x0000000b03527224 */ /* 0x000fc400078e0252 */
[--C-:B------:R-:W-:Y:S01]  /*26f0*/  @!P5 IMAD.IADD R62, R62, 0x1, -R3.reuse ;  /* 0x000000013e3ed824 */ /* 0x100fe200078e0a03 */
[C---:B------:R-:W-:Y:S01]  /*2700*/  ISETP.GT.U32.AND P5, PT, R3.reuse, R76, PT ;  /* 0x0000004c0300720c */ /* 0x040fe20003fa4070 */
[--C-:B------:R-:W-:Y:S01]  /*2710*/  @!P6 IMAD.IADD R60, R60, 0x1, -R3.reuse ;  /* 0x000000013c3ce824 */ /* 0x100fe200078e0a03 */
[C---:B------:R-:W-:Y:S01]  /*2720*/  ISETP.GT.U32.AND P6, PT, R3.reuse, R74, PT ;  /* 0x0000004a0300720c */ /* 0x040fe20003fc4070 */
[----:B------:R-:W-:Y:S01]  /*2730*/  @!P3 IMAD.IADD R68, R68, 0x1, -R3 ;  /* 0x000000014444b824 */ /* 0x000fe200078e0a03 */
[----:B------:R-:W-:Y:S01]  /*2740*/  ISETP.GT.U32.AND P3, PT, R3, R82, PT ;  /* 0x000000520300720c */ /* 0x000fe20003f64070 */
[----:B------:R-:W-:-:S04]  /*2750*/  IMAD.HI.U32 R17, R4, R88, RZ ;  /* 0x0000005804117227 */ /* 0x000fc800078e00ff */
[--C-:B------:R-:W-:Y:S01]  /*2760*/  @!P0 IMAD.IADD R72, R72, 0x1, -R3.reuse ;  /* 0x0000000148488824 */ /* 0x100fe200078e0a03 */
[C---:B------:R-:W-:Y:S01]  /*2770*/  ISETP.GT.U32.AND P0, PT, R3.reuse, R86, PT ;  /* 0x000000560300720c */ /* 0x040fe20003f04070 */
[--C-:B------:R-:W-:Y:S01]  /*2780*/  @!P4 IMAD.IADD R78, R78, 0x1, -R3.reuse ;  /* 0x000000014e4ec824 */ /* 0x100fe200078e0a03 */
[C---:B------:R-:W-:Y:S01]  /*2790*/  ISETP.GT.U32.AND P4, PT, R3.reuse, R68, PT ;  /* 0x000000440300720c */ /* 0x040fe20003f84070 */
[----:B------:R-:W-:Y:S01]  /*27a0*/  @!P1 IMAD.IADD R80, R80, 0x1, -R3 ;  /* 0x0000000150509824 */ /* 0x000fe200078e0a03 */
[C---:B------:R-:W-:Y:S01]  /*27b0*/  ISETP.GT.U32.AND P1, PT, R3.reuse, R70, PT ;  /* 0x000000460300720c */ /* 0x040fe20003f24070 */
[----:B------:R-:W-:Y:S02]  /*27c0*/  IMAD.MOV R17, RZ, RZ, -R17 ;  /* 0x000000ffff117224 */ /* 0x000fe400078e0a11 */
[----:B------:R-:W-:Y:S01]  /*27d0*/  @!P2 IMAD.IADD R84, R84, 0x1, -R3 ;  /* 0x000000015454a824 */ /* 0x000fe200078e0a03 */
[C---:B------:R-:W-:Y:S01]  /*27e0*/  ISETP.GT.U32.AND P2, PT, R3.reuse, R136, PT ;  /* 0x000000880300720c */ /* 0x040fe20003f44070 */
[----:B------:R-:W-:-:S02]  /*27f0*/  IMAD R88, R3, R17, R88 ;  /* 0x0000001103587224 */ /* 0x000fc400078e0258 */
        /* <DEDUP_REMOVED lines=11> */
[----:B------:R-:W-:Y:S01]  /*28b0*/  ISETP.GT.U32.AND P1, PT, R3, R80, PT ;  /* 0x000000500300720c */ /* 0x000fe20003f24070 */
[----:B------:R-:W-:-:S04]  /*28c0*/  IMAD.HI.U32 R11, R4, R92, RZ ;  /* 0x0000005c040b7227 */ /* 0x000fc800078e00ff */
[----:B------:R-:W-:Y:S01]  /*28d0*/  @!P2 IMAD.IADD R136, R136, 0x1, -R3 ;  /* 0x000000018888a824 */ /* 0x000fe200078e0a03 */
[----:B------:R-:W-:Y:S01]  /*28e0*/  ISETP.GT.U32.AND P2, PT, R3, R84, PT ;  /* 0x000000540300720c */ /* 0x000fe20003f44070 */
[----:B------:R-:W-:-:S04]  /*28f0*/  IMAD.HI.U32 R17, R4, R98, RZ ;  /* 0x0000006204117227 */ /* 0x000fc800078e00ff */
[----:B------:R-:W-:Y:S02]  /*2900*/  IMAD.MOV R11, RZ, RZ, -R11 ;  /* 0x000000ffff0b7224 */ /* 0x000fe400078e0a0b */
[----:B------:R-:W-:-:S04]  /*2910*/  IMAD.HI.U32 R9, R4, R90, RZ ;  /* 0x0000005a04097227 */ /* 0x000fc800078e00ff */
[----:B------:R-:W-:Y:S01]  /*2920*/  @!P5 IMAD.IADD R66, R66, 0x1, -R3 ;  /* 0x000000014242d824 */ /* 0x000fe200078e0a03 */
[C---:B------:R-:W-:Y:S01]  /*2930*/  ISETP.GT.U32.AND P5, PT, R3.reuse, R76, PT ;  /* 0x0000004c0300720c */ /* 0x040fe20003fa4070 */
[----:B------:R-:W-:Y:S02]  /*2940*/  IMAD.MOV R17, RZ, RZ, -R17 ;  /* 0x000000ffff117224 */ /* 0x000fe400078e0a11 */
[C---:B------:R-:W-:Y:S02]  /*2950*/  IMAD R92, R3.reuse, R11, R92 ;  /* 0x0000000b035c7224 */ /* 0x040fe400078e025c */
[--C-:B------:R-:W-:Y:S01]  /*2960*/  @!P6 IMAD.IADD R88, R88, 0x1, -R3.reuse ;  /* 0x000000015858e824 */ /* 0x100fe200078e0a03 */
[C---:B------:R-:W-:Y:S01]  /*2970*/  ISETP.GT.U32.AND P6, PT, R3.reuse, R86, PT ;  /* 0x000000560300720c */ /* 0x040fe20003fc4070 */
[----:B------:R-:W-:Y:S01]  /*2980*/  @!P3 IMAD.IADD R72, R72, 0x1, -R3 ;  /* 0x000000014848b824 */ /* 0x000fe200078e0a03 */
[----:B------:R-:W-:Y:S01]  /*2990*/  ISETP.GT.U32.AND P3, PT, R3, R82, PT ;  /* 0x000000520300720c */ /* 0x000fe20003f64070 */
[----:B------:R-:W-:-:S02]  /*29a0*/  IMAD.MOV R9, RZ, RZ, -R9 ;  /* 0x000000ffff097224 */ /* 0x000fc400078e0a09 */
[----:B------:R-:W-:-:S04]  /*29b0*/  IMAD.HI.U32 R11, R4, R102, RZ ;  /* 0x00000066040b7227 */ /* 0x000fc800078e00ff */
[C---:B------:R-:W-:Y:S02]  /*29c0*/  IMAD R98, R3.reuse, R17, R98 ;  /* 0x0000001103627224 */ /* 0x040fe400078e0262 */
[--C-:B------:R-:W-:Y:S01]  /*29d0*/  @!P0 IMAD.IADD R74, R74, 0x1, -R3.reuse ;  /* 0x000000014a4a8824 */ /* 0x100fe200078e0a03 */
[C---:B------:R-:W-:Y:S01]  /*29e0*/  ISETP.GT.U32.AND P0, PT, R3.reuse, R88, PT ;  /* 0x000000580300720c */ /* 0x040fe20003f04070 */
[--C-:B------:R-:W-:Y:S01]  /*29f0*/  @!P4 IMAD.IADD R78, R78, 0x1, -R3.reuse ;  /* 0x000000014e4ec824 */ /* 0x100fe200078e0a03 */
[C---:B------:R-:W-:Y:S01]  /*2a00*/  ISETP.GT.U32.AND P4, PT, R3.reuse, R92, PT ;  /* 0x0000005c0300720c */ /* 0x040fe20003f84070 */
[----:B------:R-:W-:Y:S01]  /*2a10*/  @!P1 IMAD.IADD R80, R80, 0x1, -R3 ;  /* 0x0000000150509824 */ /* 0x000fe200078e0a03 */
[C---:B------:R-:W-:Y:S01]  /*2a20*/  ISETP.GT.U32.AND P1, PT, R3.reuse, R94, PT ;  /* 0x0000005e0300720c */ /* 0x040fe20003f24070 */
[----:B------:R-:W-:Y:S02]  /*2a30*/  IMAD R90, R3, R9, R90 ;  /* 0x00000009035a7224 */ /* 0x000fe400078e025a */
[----:B------:R-:W-:-:S02]  /*2a40*/  IMAD.MOV R11, RZ, RZ, -R11 ;  /* 0x000000ffff0b7224 */ /* 0x000fc400078e0a0b */
[----:B------:R-:W-:-:S04]  /*2a50*/  IMAD.HI.U32 R9, R4, R100, RZ ;  /* 0x0000006404097227 */ /* 0x000fc800078e00ff */
[----:B------:R-:W-:-:S04]  /*2a60*/  IMAD.HI.U32 R17, R4, R108, RZ ;  /* 0x0000006c04117227 */ /* 0x000fc800078e00ff */
[----:B------:R-:W-:Y:S01]  /*2a70*/  @!P2 IMAD.IADD R84, R84, 0x1, -R3 ;  /* 0x000000015454a824 */ /* 0x000fe200078e0a03 */
[C---:B------:R-:W-:Y:S01]  /*2a80*/  ISETP.GT.U32.AND P2, PT, R3.reuse, R98, PT ;  /* 0x000000620300720c */ /* 0x040fe20003f44070 */
[----:B------:R-:W-:Y:S02]  /*2a90*/  IMAD R102, R3, R11, R102 ;  /* 0x0000000b03667224 */ /* 0x000fe400078e0266 */
[----:B------:R-:W-:Y:S02]  /*2aa0*/  IMAD.MOV R9, RZ, RZ, -R9 ;  /* 0x000000ffff097224 */ /* 0x000fe400078e0a09 */
[----:B------:R-:W-:Y:S02]  /*2ab0*/  IMAD.MOV R17, RZ, RZ, -R17 ;  /* 0x000000ffff117224 */ /* 0x000fe400078e0a11 */
[----:B------:R-:W-:-:S04]  /*2ac0*/  IMAD.HI.U32 R11, R4, R112, RZ ;  /* 0x00000070040b7227 */ /* 0x000fc800078e00ff */
[----:B------:R-:W-:Y:S01]  /*2ad0*/  @!P5 IMAD.IADD R76, R76, 0x1, -R3 ;  /* 0x000000014c4cd824 */ /* 0x000fe200078e0a03 */
[C---:B------:R-:W-:Y:S01]  /*2ae0*/  ISETP.GT.U32.AND P5, PT, R3.reuse, R90, PT ;  /* 0x0000005a0300720c */ /* 0x040fe20003fa4070 */
[C---:B------:R-:W-:Y:S02]  /*2af0*/  IMAD R100, R3.reuse, R9, R100 ;  /* 0x0000000903647224 */ /* 0x040fe400078e0264 */
[C---:B------:R-:W-:Y:S02]  /*2b00*/  IMAD R108, R3.reuse, R17, R108 ;  /* 0x00000011036c7224 */ /* 0x040fe400078e026c */
[----:B------:R-:W-:Y:S02]  /*2b10*/  IMAD.MOV R11, RZ, RZ, -R11 ;  /* 0x000000ffff0b7224 */ /* 0x000fe400078e0a0b */
[----:B------:R-:W-:Y:S01]  /*2b20*/  @!P3 IMAD.IADD R82, R82, 0x1, -R3 ;  /* 0x000000015252b824 */ /* 0x000fe200078e0a03 */
[----:B------:R-:W-:Y:S01]  /*2b30*/  ISETP.GT.U32.AND P3, PT, R3, R96, PT ;  /* 0x000000600300720c */ /* 0x000fe20003f64070 */
[----:B------:R-:W-:-:S04]  /*2b40*/  IMAD.HI.U32 R9, R4, R110, RZ ;  /* 0x0000006e04097227 */ /* 0x000fc800078e00ff */
[C---:B------:R-:W-:Y:S02]  /*2b50*/  IMAD R112, R3.reuse, R11, R112 ;  /* 0x0000000b03707224 */ /* 0x040fe400078e0270 */
        /* <DEDUP_REMOVED lines=8> */
[----:B------:R-:W-:-:S02]  /*2be0*/  IMAD.MOV R9, RZ, RZ, -R9 ;  /* 0x000000ffff097224 */ /* 0x000fc400078e0a09 */
[--C-:B------:R-:W-:Y:S01]  /*2bf0*/  @!P2 IMAD.IADD R98, R98, 0x1, -R3.reuse ;  /* 0x000000016262a824 */ /* 0x100fe200078e0a03 */
[C---:B------:R-:W-:Y:S01]  /*2c00*/  ISETP.GT.U32.AND P2, PT, R3.reuse, R112, PT ;  /* 0x000000700300720c */ /* 0x040fe20003f44070 */
[C---:B------:R-:W-:Y:S02]  /*2c10*/  IMAD R110, R3.reuse, R9, R110 ;  /* 0x00000009036e7224 */ /* 0x040fe400078e026e */
        /* <DEDUP_REMOVED lines=28> */
[----:B------:R-:W-:-:S04]  /*2de0*/  IMAD.HI.U32 R9, R4, R122, RZ ;  /* 0x0000007a04097227 */ /* 0x000fc800078e00ff */
[----:B------:R-:W-:Y:S01]  /*2df0*/  @!P2 IMAD.IADD R100, R100, 0x1, -R3 ;  /* 0x000000016464a824 */ /* 0x000fe200078e0a03 */
[C---:B------:R-:W-:Y:S01]  /*2e00*/  ISETP.GT.U32.AND P2, PT, R3.reuse, R114, PT ;  /* 0x000000720300720c */ /* 0x040fe20003f44070 */
[----:B------:R-:W-:Y:S02]  /*2e10*/  IMAD R120, R3, R7, R120 ;  /* 0x0000000703787224 */ /* 0x000fe400078e0278 */
[----:B------:R-:W-:-:S04]  /*2e20*/  IMAD.HI.U32 R11, R4, R124, RZ ;  /* 0x0000007c040b7227 */ /* 0x000fc800078e00ff */
[----:B------:R-:W-:Y:S02]  /*2e30*/  IMAD.MOV R9, RZ, RZ, -R9 ;  /* 0x000000ffff097224 */ /* 0x000fe400078e0a09 */
[----:B------:R-:W-:-:S04]  /*2e40*/  IMAD.HI.U32 R7, R4, R128, RZ ;  /* 0x0000008004077227 */ /* 0x000fc800078e00ff */
[----:B------:R-:W-:Y:S01]  /*2e50*/  @!P5 IMAD.IADD R92, R92, 0x1, -R3 ;  /* 0x000000015c5cd824 */ /* 0x000fe200078e0a03 */
[----:B------:R-:W-:Y:S01]  /*2e60*/  ISETP.GT.U32.AND P5, PT, R3, R104, PT ;  /* 0x000000680300720c */ /* 0x000fe20003fa4070 */
[----:B------:R-:W-:-:S04]  /*2e70*/  IMAD.HI.U32 R17, R4, R118, RZ ;  /* 0x0000007604117227 */ /* 0x000fc800078e00ff */
[----:B------:R-:W-:Y:S02]  /*2e80*/  IMAD.MOV R11, RZ, RZ, -R11 ;  /* 0x000000ffff0b7224 */ /* 0x000fe400078e0a0b */
[C---:B------:R-:W-:Y:S02]  /*2e90*/  IMAD R122, R3.reuse, R9, R122 ;  /* 0x00000009037a7224 */ /* 0x040fe400078e027a */
[----:B------:R-:W-:Y:S02]  /*2ea0*/  IMAD.MOV R7, RZ, RZ, -R7 ;  /* 0x000000ffff077224 */ /* 0x000fe400078e0a07 */
[----:B------:R-:W-:Y:S01]  /*2eb0*/  @!P3 IMAD.IADD R98, R98, 0x1, -R3 ;  /* 0x000000016262b824 */ /* 0x000fe200078e0a03 */
[C---:B------:R-:W-:Y:S01]  /*2ec0*/  ISETP.GT.U32.AND P3, PT, R3.reuse, R110, PT ;  /* 0x0000006e0300720c */ /* 0x040fe20003f64070 */
[----:B------:R-:W-:Y:S02]  /*2ed0*/  IMAD.MOV R17, RZ, RZ, -R17 ;  /* 0x000000ffff117224 */ /* 0x000fe400078e0a11 */
[----:B------:R-:W-:-:S02]  /*2ee0*/  IMAD R124, R3, R11, R124 ;  /* 0x0000000b037c7224 */ /* 0x000fc400078e027c */
[C---:B------:R-:W-:Y:S02]  /*2ef0*/  IMAD R128, R3.reuse, R7, R128 ;  /* 0x0000000703807224 */ /* 0x040fe400078e0280 */
[--C-:B------:R-:W-:Y:S01]  /*2f00*/  @!P0 IMAD.IADD R102, R102, 0x1, -R3.reuse ;  /* 0x0000000166668824 */ /* 0x100fe200078e0a03 */
[C---:B------:R-:W-:Y:S01]  /*2f10*/  ISETP.GT.U32.AND P0, PT, R3.reuse, R116, PT ;  /* 0x000000740300720c */ /* 0x040fe20003f04070 */
[--C-:B------:R-:W-:Y:S01]  /*2f20*/  @!P4 IMAD.IADD R106, R106, 0x1, -R3.reuse ;  /* 0x000000016a6ac824 */ /* 0x100fe200078e0a03 */
[C---:B------:R-:W-:Y:S01]  /*2f30*/  ISETP.GT.U32.AND P4, PT, R3.reuse, R120, PT ;  /* 0x000000780300720c */ /* 0x040fe20003f84070 */
[----:B------:R-:W-:Y:S01]  /*2f40*/  @!P1 IMAD.IADD R108, R108, 0x1, -R3 ;  /* 0x000000016c6c9824 */ /* 0x000fe200078e0a03 */
[----:B------:R-:W-:Y:S01]  /*2f50*/  ISETP.GT.U32.AND P1, PT, R3, R122, PT ;  /* 0x0000007a0300720c */ /* 0x000fe20003f24070 */
[----:B------:R-:W-:-:S04]  /*2f60*/  IMAD.HI.U32 R9, R4, R130, RZ ;  /* 0x0000008204097227 */ /* 0x000fc800078e00ff */
[----:B------:R-:W-:-:S04]  /*2f70*/  IMAD.HI.U32 R11, R4, R132, RZ ;  /* 0x00000084040b7227 */ /* 0x000fc800078e00ff */
[----:B------:R-:W-:-:S04]  /*2f80*/  IMAD.HI.U32 R4, R4, R134, RZ ;  /* 0x0000008604047227 */ /* 0x000fc800078e00ff */
[C---:B------:R-:W-:Y:S02]  /*2f90*/  IMAD R118, R3.reuse, R17, R118 ;  /* 0x0000001103767224 */ /* 0x040fe400078e0276 */
[--C-:B------:R-:W-:Y:S01]  /*2fa0*/  @!P2 IMAD.IADD R114, R114, 0x1, -R3.reuse ;  /* 0x000000017272a824 */ /* 0x100fe200078e0a03 */
[C---:B------:R-:W-:Y:S01]  /*2fb0*/  ISETP.GT.U32.AND P2, PT, R3.reuse, R128, PT ;  /* 0x000000800300720c */ /* 0x040fe20003f44070 */
[----:B------:R-:W-:Y:S02]  /*2fc0*/  IMAD.MOV R4, RZ, RZ, -R4 ;  /* 0x000000ffff047224 */ /* 0x000fe400078e0a04 */
[--C-:B------:R-:W-:Y:S01]  /*2fd0*/  @!P5 IMAD.IADD R104, R104, 0x1, -R3.reuse ;  /* 0x000000016868d824 */ /* 0x100fe200078e0a03 */
[C---:B------:R-:W-:Y:S01]  /*2fe0*/  ISETP.GT.U32.AND P5, PT, R3.reuse, R118, PT ;  /* 0x000000760300720c */ /* 0x040fe20003fa4070 */
[C---:B------:R-:W-:Y:S02]  /*2ff0*/  IMAD R134, R3.reuse, R4, R134 ;  /* 0x0000000403867224 */ /* 0x040fe400078e0286 */
[----:B------:R-:W-:Y:S01]  /*3000*/  @!P3 IMAD.IADD R110, R110, 0x1, -R3 ;  /* 0x000000016e6eb824 */ /* 0x000fe200078e0a03 */
[----:B------:R-:W-:Y:S01]  /*3010*/  ISETP.GT.U32.AND P3, PT, R3, R124, PT ;  /* 0x0000007c0300720c */ /* 0x000fe20003f64070 */
[----:B------:R-:W-:-:S02]  /*3020*/  IMAD.MOV R9, RZ, RZ, -R9 ;  /* 0x000000ffff097224 */ /* 0x000fc400078e0a09 */
[--C-:B------:R-:W-:Y:S01]  /*3030*/  @!P6 IMAD.IADD R112, R112, 0x1, -R3.reuse ;  /* 0x000000017070e824 */ /* 0x100fe200078e0a03 */
[C---:B------:R-:W-:Y:S01]  /*3040*/  ISETP.GT.U32.AND P6, PT, R3.reuse, R126, PT ;  /* 0x0000007e0300720c */ /* 0x040fe20003fc4070 */
[--C-:B------:R-:W-:Y:S02]  /*3050*/  @!P0 IMAD.IADD R116, R116, 0x1, -R3.reuse ;  /* 0x0000000174748824 */ /* 0x100fe400078e0a03 */
[--C-:B------:R-:W-:Y:S01]  /*3060*/  @!P4 IMAD.IADD R120, R120, 0x1, -R3.reuse ;  /* 0x000000017878c824 */ /* 0x100fe200078e0a03 */
[C---:B------:R-:W-:Y:S01]  /*3070*/  ISETP.GT.U32.AND P4, PT, R3.reuse, R134, PT ;  /* 0x000000860300720c */ /* 0x040fe20003f84070 */
[----:B------:R-:W-:Y:S01]  /*3080*/  @!P1 IMAD.IADD R122, R122, 0x1, -R3 ;  /* 0x000000017a7a9824 */ /* 0x000fe200078e0a03 */
[C---:B------:R-:W-:Y:S01]  /*3090*/  ISETP.GT.U32.AND P1, PT, R3.reuse, R116, PT ;  /* 0x000000740300720c */ /* 0x040fe20003f24070 */
[C---:B------:R-:W-:Y:S02]  /*30a0*/  IMAD R130, R3.reuse, R9, R130 ;  /* 0x0000000903827224 */ /* 0x040fe400078e0282 */
[----:B------:R-:W-:Y:S01]  /*30b0*/  IMAD.MOV R11, RZ, RZ, -R11 ;  /* 0x000000ffff0b7224 */ /* 0x000fe200078e0a0b */
[----:B------:R-:W2:Y:S01]  /*30c0*/  LDS R9, [UR9] ;  /* 0x00000009ff097984 */ /* 0x000ea20008000800 */
[--C-:B------:R-:W-:Y:S01]  /*30d0*/  @!P2 IMAD.IADD R128, R128, 0x1, -R3.reuse ;  /* 0x000000018080a824 */ /* 0x100fe200078e0a03 */
[C---:B------:R-:W-:Y:S01]  /*30e0*/  ISETP.GT.U32.AND P2, PT, R3.reuse, R122, PT ;  /* 0x0000007a0300720c */ /* 0x040fe20003f44070 */
[C---:B------:R-:W-:Y:S01]  /*30f0*/  IMAD R132, R3.reuse, R11, R132 ;  /* 0x0000000b03847224 */ /* 0x040fe200078e0284 */
[----:B------:R-:W-:Y:S01]  /*3100*/  ISETP.GT.U32.AND P0, PT, R3, R130, PT ;  /* 0x000000820300720c */ /* 0x000fe20003f04070 */
[----:B------:R-:W-:-:S02]  /*3110*/  @!P5 IMAD.IADD R118, R118, 0x1, -R3 ;  /* 0x000000017676d824 */ /* 0x000fc400078e0a03 */
        /* <DEDUP_REMOVED lines=12> */
[----:B------:R-:W-:-:S02]  /*31e0*/  IMAD.SHL.U32 R4, R214, 0x200000, RZ ;  /* 0x00200000d6047824 */ /* 0x000fc400078e00ff */
[--C-:B------:R-:W-:Y:S01]  /*31f0*/  @!P5 IMAD.IADD R132, R132, 0x1, -R3.reuse ;  /* 0x000000018484d824 */ /* 0x100fe200078e0a03 */
[----:B------:R-:W-:Y:S01]  /*3200*/  ISETP.GE.AND P5, PT, R147, RZ, PT ;  /* 0x000000ff9300720c */ /* 0x000fe20003fa6270 */
[--C-:B------:R-:W-:Y:S01]  /*3210*/  @!P3 IMAD.IADD R118, R118, 0x1, -R3.reuse ;  /* 0x000000017676b824 */ /* 0x100fe200078e0a03 */
[C---:B------:R-:W-:Y:S01]  /*3220*/  ISETP.GT.U32.AND P3, PT, R3.reuse, R128, PT ;  /* 0x000000800300720c */ /* 0x040fe20003f64070 */
[--C-:B------:R-:W-:Y:S01]  /*3230*/  @!P6 IMAD.IADD R120, R120, 0x1, -R3.reuse ;  /* 0x000000017878e824 */ /* 0x100fe200078e0a03 */
[----:B------:R-:W-:Y:S01]  /*3240*/  ISETP.GT.U32.AND P4, PT, R3, R130, PT ;  /* 0x000000820300720c */ /* 0x000fe20003f84070 */
[--C-:B------:R-:W-:Y:S01]  /*3250*/  @!P1 IMAD.IADD R126, R126, 0x1, -R3.reuse ;  /* 0x000000017e7e9824 */ /* 0x100fe200078e0a03 */
[----:B------:R-:W-:Y:S01]  /*3260*/  LOP3.LUT R4, R4, 0x600000, RZ, 0xc0, !PT ;  /* 0x0060000004047812 */ /* 0x000fe200078ec0ff */
[--C-:B------:R-:W-:Y:S01]  /*3270*/  @!P2 IMAD.IADD R134, R134, 0x1, -R3.reuse ;  /* 0x000000018686a824 */ /* 0x100fe200078e0a03 */
[----:B------:R-:W-:Y:S01]  /*3280*/  ISETP.GE.AND P1, PT, R0, RZ, PT ;  /* 0x000000ff0000720c */ /* 0x000fe20003f26270 */
[----:B------:R-:W-:Y:S01]  /*3290*/  @!P0 IMAD.IADD R124, R124, 0x1, -R3 ;  /* 0x000000017c7c8824 */ /* 0x000fe200078e0a03 */
[----:B------:R-:W-:Y:S01]  /*32a0*/  ISETP.GE.AND P2, PT, R145, RZ, PT ;  /* 0x000000ff9100720c */ /* 0x000fe20003f46270 */
[----:B------:R-:W-:Y:S01]  /*32b0*/  IMAD.SHL.U32 R7, R219, 0x2, RZ ;  /* 0x00000002db077824 */ /* 0x000fe200078e00ff */
[----:B------:R-:W-:Y:S01]  /*32c0*/  R2UR UR10, R4 ;  /* 0x00000000040a72ca */ /* 0x000fe200000e0000 */
[----:B------:R-:W-:Y:S01]  /*32d0*/  IMAD.MOV.U32 R4, RZ, RZ, R5 ;  /* 0x000000ffff047224 */ /* 0x000fe200078e0005 */
[----:B------:R-:W-:Y:S01]  /*32e0*/  ISETP.GT.U32.AND P6, PT, R3, R132, PT ;  /* 0x000000840300720c */ /* 0x000fe20003fc4070 */
[--C-:B------:R-:W-:Y:S01]  /*32f0*/  @!P3 IMAD.IADD R128, R128, 0x1, -R3.reuse ;  /* 0x000000018080b824 */ /* 0x100fe200078e0a03 */
[----:B------:R-:W-:Y:S01]  /*3300*/  ISETP.GE.AND P3, PT, R142, RZ, PT ;  /* 0x000000ff8e00720c */ /* 0x000fe20003f66270 */
[----:B------:R-:W-:Y:S01]  /*3310*/  @!P5 IMAD.MOV R4, RZ, RZ, -R4 ;  /* 0x000000ffff04d224 */ /* 0x000fe200078e0a04 */
[----:B------:R-:W-:Y:S01]  /*3320*/  ISETP.GE.AND P5, PT, R143, RZ, PT ;  /* 0x000000ff8f00720c */ /* 0x000fe20003fa6270 */
[--C-:B------:R-:W-:Y:S01]  /*3330*/  @!P4 IMAD.IADD R130, R130, 0x1, -R3.reuse ;  /* 0x000000018282c824 */ /* 0x100fe200078e0a03 */
[----:B------:R-:W-:Y:S01]  /*3340*/  ISETP.GE.AND P4, PT, R144, RZ, PT ;  /* 0x000000ff9000720c */ /* 0x000fe20003f86270 */
[----:B------:R-:W-:Y:S01]  /*3350*/  @!P1 IMAD.MOV R8, RZ, RZ, -R8 ;  /* 0x000000ffff089224 */ /* 0x000fe200078e0a08 */
[----:B------:R-:W-:Y:S01]  /*3360*/  ISETP.GE.AND P1, PT, R141, RZ, PT ;  /* 0x000000ff8d00720c */ /* 0x000fe20003f26270 */
[----:B------:R-:W-:Y:S01]  /*3370*/  @!P2 IMAD.MOV R10, RZ, RZ, -R10 ;  /* 0x000000ffff0aa224 */ /* 0x000fe200078e0a0a */
[----:B------:R-:W-:Y:S01]  /*3380*/  ISETP.GE.AND P2, PT, R140, RZ, PT ;  /* 0x000000ff8c00720c */ /* 0x000fe20003f46270 */
[----:B------:R-:W-:Y:S01]  /*3390*/  IMAD.MOV.U32 R5, RZ, RZ, R40 ;  /* 0x000000ffff057224 */ /* 0x000fe200078e0028 */
[----:B------:R-:W-:Y:S01]  /*33a0*/  LOP3.LUT R2, R7, 0x90, R2, 0x78, !PT ;  /* 0x0000009007027812 */ /* 0x000fe200078e7802 */
[----:B------:R-:W-:Y:S01]  /*33b0*/  @!P6 IMAD.IADD R132, R132, 0x1, -R3 ;  /* 0x000000018484e824 */ /* 0x000fe200078e0a03 */
[----:B--2---:R-:W-:Y:S01]  /*33c0*/  R2UR UR8, R9 ;  /* 0x00000000090872ca */ /* 0x004fe200000e0000 */
[----:B------:R-:W-:Y:S01]  /*33d0*/  @!P3 IMAD.MOV R16, RZ, RZ, -R16 ;  /* 0x000000ffff10b224 */ /* 0x000fe200078e0a10 */
[----:B------:R-:W-:Y:S01]  /*33e0*/  ISETP.GE.AND P3, PT, R137, RZ, PT ;  /* 0x000000ff8900720c */ /* 0x000fe20003f66270 */
        /* <DEDUP_REMOVED lines=8> */
[----:B------:R-:W-:Y:S01]  /*3470*/  IMAD.MOV.U32 R3, RZ, RZ, R38 ;  /* 0x000000ffff037224 */ /* 0x000fe200078e0026 */
[----:B------:R-:W-:Y:S01]  /*3480*/  ISETP.NE.AND P0, PT, R22, RZ, PT ;  /* 0x000000ff1600720c */ /* 0x000fe20003f05270 */
[----:B------:R-:W-:Y:S01]  /*3490*/  IMAD.MOV.U32 R7, RZ, RZ, R46 ;  /* 0x000000ffff077224 */ /* 0x000fe200078e002e */
        /* <DEDUP_REMOVED lines=12> */
[----:B------:R-:W-:Y:S01]  /*3560*/  @!P0 LOP3.LUT R4, RZ, R22, RZ, 0x33, !PT ;  /* 0x00000016ff048212 */ /* 0x000fe200078e33ff */
[----:B------:R-:W-:Y:S01]  /*3570*/  IMAD.MOV.U32 R9, RZ, RZ, R48 ;  /* 0x000000ffff097224 */ /* 0x000fe200078e0030 */
[----:B------:R-:W-:Y:S01]  /*3580*/  ISETP.NE.AND P0, PT, R23, RZ, PT ;  /* 0x000000ff1700720c */ /* 0x000fe20003f05270 */
[----:B------:R-:W-:Y:S01]  /*3590*/  @!P3 IMAD.MOV R5, RZ, RZ, -R5 ;  /* 0x000000ffff05b224 */ /* 0x000fe200078e0a05 */
[----:B------:R-:W-:Y:S01]  /*35a0*/  ISETP.GE.AND P3, PT, R49, RZ, PT ;  /* 0x000000ff3100720c */ /* 0x000fe20003f66270 */
[----:B------:R-:W-:Y:S01]  /*35b0*/  @!P5 IMAD.MOV R3, RZ, RZ, -R3 ;  /* 0x000000ffff03d224 */ /* 0x000fe200078e0a03 */
[----:B------:R-:W-:Y:S01]  /*35c0*/  ISETP.GE.AND P5, PT, R47, RZ, PT ;  /* 0x000000ff2f00720c */ /* 0x000fe20003fa6270 */
[----:B------:R-:W-:Y:S01]  /*35d0*/  @!P4 IMAD.MOV R45, RZ, RZ, -R45 ;  /* 0x000000ffff2dc224 */ /* 0x000fe200078e0a2d */
[----:B------:R-:W-:Y:S01]  /*35e0*/  ISETP.GE.AND P4, PT, R123, RZ, PT ;  /* 0x000000ff7b00720c */ /* 0x000fe20003f86270 */
[----:B------:R-:W-:Y:S01]  /*35f0*/  IMAD.MOV.U32 R47, RZ, RZ, R42 ;  /* 0x000000ffff2f7224 */ /* 0x000fe200078e002a */
[----:B------:R-:W2:Y:S01]  /*3600*/  LDC.64 R22, c[0x0][0x3a0] ;  /* 0x0000e800ff167b82 */ /* 0x000ea20000000a00 */
[----:B------:R-:W-:Y:S01]  /*3610*/  IMAD.MOV.U32 R49, RZ, RZ, R44 ;  /* 0x000000ffff317224 */ /* 0x000fe200078e002c */
[C---:B------:R-:W-:Y:S01]  /*3620*/  SEL R40, R168.reuse, R10, !P0 ;  /* 0x0000000aa8287207 */ /* 0x040fe20004000000 */
[----:B------:R-:W-:Y:S01]  /*3630*/  @!P1 IMAD.MOV R47, RZ, RZ, -R47 ;  /* 0x000000ffff2f9224 */ /* 0x000fe200078e0a2f */
[----:B------:R-:W-:Y:S01]  /*3640*/  ISETP.GE.AND P1, PT, R121, RZ, PT ;  /* 0x000000ff7900720c */ /* 0x000fe20003f26270 */
[----:B------:R-:W-:Y:S01]  /*3650*/  @!P2 IMAD.MOV R49, RZ, RZ, -R49 ;  /* 0x000000ffff31a224 */ /* 0x000fe200078e0a31 */
[----:B------:R-:W-:Y:S01]  /*3660*/  ISETP.GE.AND P2, PT, R119, RZ, PT ;  /* 0x000000ff7700720c */ /* 0x000fe20003f46270 */
        /* <DEDUP_REMOVED lines=8> */
[----:B------:R-:W-:Y:S01]  /*36f0*/  IMAD.MOV.U32 R53, RZ, RZ, R52 ;  /* 0x000000ffff357224 */ /* 0x000fe200078e0034 */
[C---:B------:R-:W-:Y:S01]  /*3700*/  SEL R44, R168.reuse, R18, !P0 ;  /* 0x00000012a82c7207 */ /* 0x040fe20004000000 */
[----:B------:R-:W-:Y:S01]  /*3710*/  @!P3 IMAD.MOV R51, RZ, RZ, -R51 ;  /* 0x000000ffff33b224 */ /* 0x000fe200078e0a33 */
[----:B------:R-:W-:Y:S01]  /*3720*/  ISETP.GE.AND P3, PT, R117, RZ, PT ;  /* 0x000000ff7500720c */ /* 0x000fe20003f66270 */
        /* <DEDUP_REMOVED lines=34> */
[----:B-1----:R-:W-:Y:S01]  /*3950*/  IMAD R17, R193, R20, RZ ;  /* 0x00000014c1117224 */ /* 0x002fe200078e02ff */
[----:B------:R-:W-:Y:S01]  /*3960*/  SEL R62, R168, R70, !P0 ;  /* 0x00000046a83e7207 */ /* 0x000fe20004000000 */
[----:B--2---:R-:W-:Y:S01]  /*3970*/  VIADD R236, R22, 0x3f ;  /* 0x0000003f16ec7836 */ /* 0x004fe20000000000 */
[----:B------:R-:W-:Y:S01]  /*3980*/  SEL R64, R168, R72, !P0 ;  /* 0x00000048a8407207 */ /* 0x000fe20004000000 */
        /* <DEDUP_REMOVED lines=10> */
[C---:B------:R-:W-:Y:S01]  /*3a30*/  IMAD R167, R20.reuse, 0x2, R17 ;  /* 0x0000000214a77824 */ /* 0x040fe200078e0211 */
[----:B------:R1:W-:Y:S01]  /*3a40*/  STL [R1], R236 ;  /* 0x000000ec01007387 */ /* 0x0003e20000100800 */
        /* <DEDUP_REMOVED lines=12> */
[----:B------:R-:W-:Y:S01]  /*3b10*/  IMAD R169, R20, 0x2, R167 ;  /* 0x0000000214a97824 */ /* 0x000fe200078e02a7 */
[C---:B------:R-:W-:Y:S01]  /*3b20*/  SEL R125, R168.reuse, R78, !P0 ;  /* 0x0000004ea87d7207 */ /* 0x040fe20004000000 */
[----:B------:R-:W-:Y:S01]  /*3b30*/  @!P6 IMAD.MOV R136, RZ, RZ, -R136 ;  /* 0x000000ffff88e224 */ /* 0x000fe200078e0a88 */
        /* <DEDUP_REMOVED lines=12> */
[----:B------:R-:W-:Y:S01]  /*3c00*/  SEL R92, R168, R6, !P0 ;  /* 0x00000006a85c7207 */ /* 0x000fe20004000000 */
[----:B------:R-:W-:Y:S01]  /*3c10*/  IMAD R23, R4, R23, RZ ;  /* 0x0000001704177224 */ /* 0x000fe200078e02ff */
        /* <DEDUP_REMOVED lines=13> */
[----:B------:R-:W-:Y:S01]  /*3cf0*/  UIADD3 UR10, UPT, UPT, UR8, UR10, URZ ;  /* 0x0000000a080a7290 */ /* 0x000fe2000fffe0ff */
        /* <DEDUP_REMOVED lines=12> */
[----:B------:R-:W-:-:S02]  /*3dc0*/  SEL R39, R168, R26, !P0 ;  /* 0x0000001aa8277207 */ /* 0x000fc40004000000 */
[----:B------:R-:W-:Y:S01]  /*3dd0*/  SEL R61, R168, R68, !P0 ;  /* 0x00000044a83d7207 */ /* 0x000fe20004000000 */
[----:B------:R-:W-:Y:S01]  /*3de0*/  IMAD R26, R20, 0x2, R19 ;  /* 0x00000002141a7824 */ /* 0x000fe200078e0213 */
[C---:B------:R-:W-:Y:S01]  /*3df0*/  SEL R63, R168.reuse, R74, !P0 ;  /* 0x0000004aa83f7207 */ /* 0x040fe20004000000 */
[----:B------:R-:W-:Y:S01]  /*3e00*/  @!P4 IMAD.MOV R126, RZ, RZ, -R126 ;  /* 0x000000ffff7ec224 */ /* 0x000fe200078e0a7e */
[----:B------:R-:W-:Y:S01]  /*3e10*/  SEL R65, R168, R76, !P0 ;  /* 0x0000004ca8417207 */ /* 0x000fe20004000000 */
[----:B------:R-:W-:Y:S01]  /*3e20*/  IMAD R28, R20, 0x2, R26 ;  /* 0x00000002141c7824 */ /* 0x000fe200078e021a */
[C---:B------:R-:W-:Y:S01]  /*3e30*/  SEL R37, R168.reuse, R16, !P0 ;  /* 0x00000010a8257207 */ /* 0x040fe20004000000 */
[----:B------:R-:W-:Y:S01]  /*3e40*/  @!P5 IMAD.MOV R128, RZ, RZ, -R128 ;  /* 0x000000ffff80d224 */ /* 0x000fe200078e0a80 */
[C---:B------:R-:W-:Y:S01]  /*3e50*/  SEL R52, R168.reuse, R3, !P0 ;  /* 0x00000003a8347207 */ /* 0x040fe20004000000 */
[----:B------:R-:W-:Y:S01]  /*3e60*/  @!P3 IMAD.MOV R130, RZ, RZ, -R130 ;  /* 0x000000ffff82b224 */ /* 0x000fe200078e0a82 */
[C---:B------:R-:W-:Y:S01]  /*3e70*/  SEL R50, R168.reuse, R5, !P0 ;  /* 0x00000005a8327207 */ /* 0x040fe20004000000 */
[----:B------:R-:W-:Y:S01]  /*3e80*/  @!P1 IMAD.MOV R132, RZ, RZ, -R132 ;  /* 0x000000ffff849224 */ /* 0x000fe200078e0a84 */
[C---:B------:R-:W-:Y:S01]  /*3e90*/  SEL R47, R168.reuse, R47, !P0 ;  /* 0x0000002fa82f7207 */ /* 0x040fe20004000000 */
[----:B------:R-:W-:Y:S01]  /*3ea0*/  @!P2 IMAD.MOV R134, RZ, RZ, -R134 ;  /* 0x000000ffff86a224 */ /* 0x000fe200078e0a86 */
[----:B------:R-:W-:Y:S01]  /*3eb0*/  SEL R49, R168, R49, !P0 ;  /* 0x00000031a8317207 */ /* 0x000fe20004000000 */
[----:B------:R-:W-:Y:S01]  /*3ec0*/  IMAD R29, R20, 0x2, R28 ;  /* 0x00000002141d7824 */ /* 0x000fe200078e021c */
[----:B------:R-:W-:-:S02]  /*3ed0*/  SEL R56, R168, R7, !P0 ;  /* 0x00000007a8387207 */ /* 0x000fc40004000000 */
[----:B------:R-:W-:Y:S01]  /*3ee0*/  SEL R54, R168, R9, !P0 ;  /* 0x00000009a8367207 */ /* 0x000fe20004000000 */
[----:B------:R-:W-:Y:S01]  /*3ef0*/  IMAD R81, R20, 0x2, R29 ;  /* 0x0000000214517824 */ /* 0x000fe200078e021d */
[C---:B------:R-:W-:Y:S02]  /*3f00*/  SEL R51, R168.reuse, R51, !P0 ;  /* 0x00000033a8337207 */ /* 0x040fe40004000000 */
[C---:B------:R-:W-:Y:S02]  /*3f10*/  SEL R53, R168.reuse, R53, !P0 ;  /* 0x00000035a8357207 */ /* 0x040fe40004000000 */
[C---:B------:R-:W-:Y:S02]  /*3f20*/  SEL R60, R168.reuse, R11, !P0 ;  /* 0x0000000ba83c7207 */ /* 0x040fe40004000000 */
[C---:B------:R-:W-:Y:S02]  /*3f30*/  SEL R58, R168.reuse, R13, !P0 ;  /* 0x0000000da83a7207 */ /* 0x040fe40004000000 */
[----:B------:R-:W-:-:S02]  /*3f40*/  SEL R55, R168, R55, !P0 ;  /* 0x00000037a8377207 */ /* 0x000fc40004000000 */
[C---:B------:R-:W-:Y:S02]  /*3f50*/  SEL R57, R168.reuse, R57, !P0 ;  /* 0x00000039a8397207 */ /* 0x040fe40004000000 */
        /* <DEDUP_REMOVED lines=29> */
[----:B------:R-:W-:Y:S01]  /*4130*/  SEL R168, R168, R136, !P0 ;  /* 0x00000088a8a87207 */ /* 0x000fe20004000000 */
[----:B------:R-:W-:Y:S01]  /*4140*/  BAR.SYNC.DEFER_BLOCKING 0x0 ;  /* 0x0000000000007b1d */ /* 0x000fe20000010000 */
[----:B------:R-:W-:-:S05]  /*4150*/  LOP3.LUT P1, RZ, R101, 0x7f, RZ, 0xc0, !PT ;  /* 0x0000007f65ff7812 */ /* 0x000fca000782c0ff */
[----:B-1--4-:R-:W-:Y:S08]  /*4160*/  BRA.U UP0, `(.L_x_5) ;  /* 0x0000000100187547 */ /* 0x012ff0000b800000 */
[----:B------:R-:W-:Y:S01]  /*4170*/  ELECT P0, URZ, PT ;  /* 0x0000000000ff782f */ /* 0x000fe20003800000 */
[----:B------:R-:W-:Y:S01]  /*4180*/  IMAD.MOV.U32 R3, RZ, RZ, 0x1 ;  /* 0x00000001ff037424 */ /* 0x000fe200078e00ff */
[----:B------:R-:W-:Y:S01]  /*4190*/  UMOV UR5, 0x40 ;  /* 0x0000004000057882 */ /* 0x000fe20000000000 */
[----:B------:R-:W-:Y:S01]  /*41a0*/  UVIRTCOUNT.DEALLOC.SMPOOL 0x80 ;  /* 0x000000800000784c */ /* 0x000fe20000000000 */
[----:B------:R-:W-:-:S09]  /*41b0*/  ULEA UR5, UR4, UR5, 0x18 ;  /* 0x0000000504057291 */ /* 0x000fd2000f8ec0ff */
[----:B------:R1:W-:Y:S03]  /*41c0*/  @P0 STS.U8 [UR5], R3 ;  /* 0x00000003ff000988 */ /* 0x0003e60008000005 */
.L_x_5:
[----:B------:R-:W-:Y:S01]  /*41d0*/  STTM.16dp32bit_t0_t15.x64 tmem[UR10], RZ ;  /* 0x000000ff000079ed */ /* 0x000fe20008b0000a */
[----:B------:R-:W-:Y:S01]  /*41e0*/  STTM.16dp32bit_t16_t31.x64 tmem[UR10+0x40], RZ ;  /* 0x000040ff000079ed */ /* 0x000fe20008b2000a */
[----:B------:R-:W2:Y:S02]  /*41f0*/  FENCE.VIEW.ASYNC.T ;  /* 0x00000000000073c6 */ /* 0x000ea40000000200 */
[----:B--2---:R-:W-:Y:S01]  /*4200*/  VOTEU.ALL UP1, P1 ;  /* 0x0000000000ff7886 */ /* 0x004fe20000820000 */
[----:B------:R-:W-:Y:S01]  /*4210*/  IMAD R27, R20, 0x2, R81 ;  /* 0x00000002141b7824 */ /* 0x000fe200078e0251 */
[----:B------:R-:W-:Y:S01]  /*4220*/  VOTEU.ALL UP2, P1 ;  /* 0x0000000000ff7886 */ /* 0x000fe20000840000 */
[----:B------:R-:W-:Y:S01]  /*4230*/  ISETP.GT.AND P0, PT, R236, 0x3f, PT ;  /* 0x0000003fec00780c */ /* 0x000fe20003f04270 */
[----:B------:R-:W-:Y:S01]  /*4240*/  IMAD.SHL.U32 R86, R23, 0x2, RZ ;  /* 0x0000000217567824 */ /* 0x000fe200078e00ff */
[----:B------:R-:W-:-:S04]  /*4250*/  @!UP1 UIADD3 UR4, UPT, UPT, -UR6, 0x100000, URZ ;  /* 0x0010000006049890 */ /* 0x000fc8000fffe1ff */
[----:B------:R-:W-:Y:S02]  /*4260*/  @!UP1 USHF.L.U32 UR5, UR4, 0xb, URZ ;  /* 0x0000000b04059899 */ /* 0x000fe400080006ff */
[----:B------:R-:W-:Y:S01]  /*4270*/  @!UP1 USHF.L.U32 UR4, UR4, 0x1, URZ ;  /* 0x0000000104049899 */ /* 0x000fe200080006ff */
[----:B------:R-:W-:Y:S01]  /*4280*/  BAR.SYNC.DEFER_BLOCKING 0x0 ;  /* 0x0000000000007b1d */ /* 0x000fe20000010000 */
[----:B------:R-:W-:Y:S01]  /*4290*/  IMAD R80, R20, 0x2, R27 ;  /* 0x0000000214507824 */ /* 0x000fe200078e021b */
[----:B------:R-:W-:Y:S02]  /*42a0*/  ISETP.LT.AND P2, PT, R25, R22, P0 ;  /* 0x000000161900720c */ /* 0x000fe40000741270 */
[----:B------:R-:W-:Y:S01]  /*42b0*/  IADD3 R170, P3, PT, R86, UR16, RZ ;  /* 0x0000001056aa7c10 */ /* 0x000fe2000ff7e0ff */
[----:B-1----:R-:W-:-:S03]  /*42c0*/  IMAD R3, R20, 0x2, R80 ;  /* 0x0000000214037824 */ /* 0x002fc600078e0250 */
[----:B------:R-:W-:Y:S01]  /*42d0*/  LEA.HI.X.SX32 R195, R23, UR17, 0x1, P3 ;  /* 0x0000001117c37c11 */ /* 0x000fe200098f0eff */
[----:B------:R-:W-:Y:S01]  /*42e0*/  IMAD R9, R20, 0x2, R3 ;  /* 0x0000000214097824 */ /* 0x000fe200078e0203 */
[----:B------:R-:W-:-:S03]  /*42f0*/  LEA R4, P3, R213, R170, 0x1 ;  /* 0x000000aad5047211 */ /* 0x000fc600078608ff */
[C---:B------:R-:W-:Y:S01]  /*4300*/  IMAD R25, R20.reuse, 0x2, R9 ;  /* 0x0000000214197824 */ /* 0x040fe200078e0209 */
[----:B------:R-:W-:Y:S01]  /*4310*/  LEA.HI.X.SX32 R5, R213, R195, 0x1, P3 ;  /* 0x000000c3d5057211 */ /* 0x000fe200018f0eff */
[----:B------:R-:W1:Y:S02]  /*4320*/  FENCE.VIEW.ASYNC.S ;  /* 0x00000000000073c6 */ /* 0x000e640000000000 */
[----:B-1----:R1:W2:Y:S02]  /*4330*/  @!UP2 SYNCS.EXCH.64 URZ, [UR11], UR4 ;  /* 0x000000040bffa5b2 */ /* 0x0022a40008000100 */
[----:B--2---:R-:W-:Y:S01]  /*4340*/  BAR.SYNC.DEFER_BLOCKING 0x0 ;  /* 0x0000000000007b1d */ /* 0x004fe20000010000 */
[----:B------:R-:W-:Y:S01]  /*4350*/  IMAD R31, R20, 0x2, R25 ;  /* 0x00000002141f7824 */ /* 0x000fe200078e0219 */
[----:B------:R-:W-:-:S03]  /*4360*/  ISETP.LT.AND P4, PT, R15, R22, P0 ;  /* 0x000000160f00720c */ /* 0x000fc60000781270 */
[----:B------:R-:W-:Y:S01]  /*4370*/  IMAD R11, R20, 0x2, R31 ;  /* 0x00000002140b7824 */ /* 0x000fe200078e021f */
[----:B------:R-:W-:-:S03]  /*4380*/  LOP3.LUT R218, R193, 0x18, RZ, 0xfc, !PT ;  /* 0x00000018c1da7812 */ /* 0x000fc600078efcff */
[C---:B------:R-:W-:Y:S01]  /*4390*/  IMAD R13, R20.reuse, 0x2, R11 ;  /* 0x00000002140d7824 */ /* 0x040fe200078e020b */
[----:B------:R-:W-:Y:S01]  /*43a0*/  LOP3.LUT R217, R193, 0x1a, RZ, 0xfc, !PT ;  /* 0x0000001ac1d97812 */ /* 0x000fe200078efcff */
[----:B-1----:R-:W1:Y:S02]  /*43b0*/  LDCU UR4, c[0x0][0x3b0] ;  /* 0x00007600ff0477ac */ /* 0x002e640008000800 */
[----:B------:R-:W-:Y:S01]  /*43c0*/  IMAD R87, R20, 0x2, R13 ;  /* 0x0000000214577824 */ /* 0x000fe200078e020d */
[----:B------:R-:W-:Y:S02]  /*43d0*/  PRMT R196, RZ, 0x7610, R196 ;  /* 0x00007610ffc47816 */ /* 0x000fe400000000c4 */
[----:B------:R-:W-:Y:S01]  /*43e0*/  ISETP.LT.AND P3, PT, R218, R22, P0 ;  /* 0x00000016da00720c */ /* 0x000fe20000761270 */
[----:B------:R-:W-:Y:S01]  /*43f0*/  IMAD R85, R20, 0x2, R87 ;  /* 0x0000000214557824 */ /* 0x000fe200078e0257 */
[----:B0-----:R0:W2:Y:S01]  /*4400*/  @P2 LDG.E.U16 R194, desc[UR20][R4.64] ;  /* 0x0000001404c22981 */ /* 0x0010a2000c1e1500 */
[----:B------:R-:W-:-:S02]  /*4410*/  LEA R6, P2, R29, R170, 0x1 ;  /* 0x000000aa1d067211 */ /* 0x000fc400078408ff */
[----:B------:R-:W-:Y:S02]  /*4420*/  PRMT R192, RZ, 0x7610, R192 ;  /* 0x00007610ffc07816 */ /* 0x000fe400000000c0 */
[-C--:B------:R-:W-:Y:S02]  /*4430*/  LEA.HI.X.SX32 R7, R29, R195.reuse, 0x1, P2 ;  /* 0x000000c31d077211 */ /* 0x080fe400010f0eff */
[----:B------:R-:W-:Y:S01]  /*4440*/  ISETP.LT.AND P2, PT, R217, R22, P0 ;  /* 0x00000016d900720c */ /* 0x000fe20000741270 */
[C---:B------:R-:W-:Y:S01]  /*4450*/  IMAD R15, R20.reuse, 0x2, R85 ;  /* 0x00000002140f7824 */ /* 0x040fe200078e0255 */
[C---:B0-----:R-:W-:Y:S01]  /*4460*/  LEA R4, P5, R3.reuse, R170, 0x1 ;  /* 0x000000aa03047211 */ /* 0x041fe200078a08ff */
[----:B------:R0:W3:Y:S01]  /*4470*/  @P4 LDG.E.U16 R196, desc[UR20][R6.64] ;  /* 0x0000001406c44981 */ /* 0x0000e2000c1e1500 */
[----:B------:R-:W-:Y:S01]  /*4480*/  PRMT R180, RZ, 0x7610, R180 ;  /* 0x00007610ffb47816 */ /* 0x000fe200000000b4 */
[----:B------:R-:W-:Y:S01]  /*4490*/  IMAD R89, R20, 0x2, R15 ;  /* 0x0000000214597824 */ /* 0x000fe200078e020f */
[----:B------:R-:W-:-:S02]  /*44a0*/  LEA.HI.X.SX32 R5, R3, R195, 0x1, P5 ;  /* 0x000000c303057211 */ /* 0x000fc400028f0eff */
[----:B------:R-:W-:Y:S02]  /*44b0*/  LOP3.LUT R3, R193, 0x20, RZ, 0xfc, !PT ;  /* 0x00000020c1037812 */ /* 0x000fe400078efcff */
[C---:B0-----:R-:W-:Y:S01]  /*44c0*/  LEA R6, P4, R9.reuse, R170, 0x1 ;  /* 0x000000aa09067211 */ /* 0x041fe200078808ff */
[----:B------:R0:W4:Y:S03]  /*44d0*/  @P3 LDG.E.U16 R192, desc[UR20][R4.64] ;  /* 0x0000001404c03981 */ /* 0x000126000c1e1500 */
[----:B------:R-:W-:Y:S01]  /*44e0*/  LEA.HI.X.SX32 R7, R9, R195, 0x1, P4 ;  /* 0x000000c309077211 */ /* 0x000fe200020f0eff */
[----:B------:R-:W-:Y:S01]  /*44f0*/  IMAD R91, R20, 0x2, R89 ;  /* 0x00000002145b7824 */ /* 0x000fe200078e0259 */
[----:B------:R-:W-:-:S03]  /*4500*/  ISETP.LT.AND P3, PT, R3, R22, P0 ;  /* 0x000000160300720c */ /* 0x000fc60000761270 */
[----:B------:R5:W2:Y:S01]  /*4510*/  @P2 LDG.E.U16 R180, desc[UR20][R6.64] ;  /* 0x0000001406b42981 */ /* 0x000aa2000c1e1500 */
[----:B0-----:R-:W-:Y:S01]  /*4520*/  LOP3.LUT R4, R193, 0x22, RZ, 0xfc, !PT ;  /* 0x00000022c1047812 */ /* 0x001fe200078efcff */
[----:B------:R-:W-:-:S03]  /*4530*/  IMAD R33, R20, 0x2, R91 ;  /* 0x0000000214217824 */ /* 0x000fc600078e025b */
[----:B------:R-:W-:Y:S02]  /*4540*/  ISETP.LT.AND P2, PT, R4, R22, P0 ;  /* 0x000000160400720c */ /* 0x000fe40000741270 */
[CC--:B-----5:R-:W-:Y:S02]  /*4550*/  LEA R6, P4, R11.reuse, R170.reuse, 0x1 ;  /* 0x000000aa0b067211 */ /* 0x0e0fe400078808ff */
[----:B------:R-:W-:Y:S02]  /*4560*/  PRMT R191, RZ, 0x7610, R191 ;  /* 0x00007610ffbf7816 */ /* 0x000fe400000000bf */
[-C--:B------:R-:W-:Y:S01]  /*4570*/  LEA.HI.X.SX32 R7, R11, R195.reuse, 0x1, P4 ;  /* 0x000000c30b077211 */ /* 0x080fe200020f0eff */
[C---:B------:R-:W-:Y:S01]  /*4580*/  IMAD R11, R20.reuse, 0x2, R33 ;  /* 0x00000002140b7824 */ /* 0x040fe200078e0221 */
[----:B------:R-:W-:Y:S02]  /*4590*/  LEA R8, P5, R13, R170, 0x1 ;  /* 0x000000aa0d087211 */ /* 0x000fe400078a08ff */
[----:B------:R-:W-:Y:S01]  /*45a0*/  LOP3.LUT R5, R193, 0x28, RZ, 0xfc, !PT ;  /* 0x00000028c1057812 */ /* 0x000fe200078efcff */
[C---:B------:R-:W-:Y:S01]  /*45b0*/  IMAD R95, R20.reuse, 0x2, R11 ;  /* 0x00000002145f7824 */ /* 0x040fe200078e020b */
[----:B------:R-:W-:Y:S01]  /*45c0*/  PRMT R187, RZ, 0x7610, R187 ;  /* 0x00007610ffbb7816 */ /* 0x000fe200000000bb */
[----:B------:R0:W5:Y:S01]  /*45d0*/  @P3 LDG.E.U16 R191, desc[UR20][R6.64] ;  /* 0x0000001406bf3981 */ /* 0x000162000c1e1500 */
[----:B------:R-:W-:Y:S01]  /*45e0*/  LEA.HI.X.SX32 R9, R13, R195, 0x1, P5 ;  /* 0x000000c30d097211 */ /* 0x000fe200028f0eff */
[----:B------:R-:W-:Y:S01]  /*45f0*/  IMAD R97, R20, 0x2, R95 ;  /* 0x0000000214617824 */ /* 0x000fe200078e025f */
[----:B------:R-:W-:-:S03]  /*4600*/  ISETP.LT.AND P3, PT, R5, R22, P0 ;  /* 0x000000160500720c */ /* 0x000fc60000761270 */
[----:B------:R1:W2:Y:S01]  /*4610*/  @P2 LDG.E.U16 R187, desc[UR20][R8.64] ;  /* 0x0000001408bb2981 */ /* 0x0002a2000c1e1500 */
[----:B------:R-:W-:Y:S01]  /*4620*/  IMAD R83, R20, 0x2, R97 ;  /* 0x0000000214537824 */ /* 0x000fe200078e0261 */
[C---:B0-----:R-:W-:Y:S02]  /*4630*/  LOP3.LUT R6, R193.reuse, 0x30, RZ, 0xfc, !PT ;  /* 0x00000030c1067812 */ /* 0x041fe400078efcff */
[----:B------:R-:W-:Y:S02]  /*4640*/  LOP3.LUT R7, R193, 0x38, RZ, 0xfc, !PT ;  /* 0x00000038c1077812 */ /* 0x000fe400078efcff */
[----:B------:R-:W-:Y:S02]  /*4650*/  ISETP.LT.AND P4, PT, R6, R22, P0 ;  /* 0x000000160600720c */ /* 0x000fe40000781270 */
[C---:B-1----:R-:W-:Y:S02]  /*4660*/  LEA R8, P2, R15.reuse, R170, 0x1 ;  /* 0x000000aa0f087211 */ /* 0x042fe400078408ff */
[----:B------:R-:W-:Y:S01]  /*4670*/  PRMT R190, RZ, 0x7610, R190 ;  /* 0x00007610ffbe7816 */ /* 0x000fe200000000be */
[----:B------:R-:W-:Y:S01]  /*4680*/  IMAD R99, R20, 0x2, R83 ;  /* 0x0000000214637824 */ /* 0x000fe200078e0253 */
[----:B------:R-:W-:-:S02]  /*4690*/  LEA.HI.X.SX32 R9, R15, R195, 0x1, P2 ;  /* 0x000000c30f097211 */ /* 0x000fc400010f0eff */
[----:B------:R-:W-:Y:S02]  /*46a0*/  ISETP.LT.AND P2, PT, R7, R22, P0 ;  /* 0x000000160700720c */ /* 0x000fe40000741270 */
[-C--:B------:R-:W-:Y:S01]  /*46b0*/  LEA R10, P5, R11, R170.reuse, 0x1 ;  /* 0x000000aa0b0a7211 */ /* 0x080fe200078a08ff */
[----:B------:R0:W2:Y:S01]  /*46c0*/  @P3 LDG.E.U16 R190, desc[UR20][R8.64] ;  /* 0x0000001408be3981 */ /* 0x0000a2000c1e1500 */
[----:B------:R-:W-:Y:S02]  /*46d0*/  PRMT R189, RZ, 0x7610, R189 ;  /* 0x00007610ffbd7816 */ /* 0x000fe400000000bd */
[----:B------:R-:W-:Y:S02]  /*46e0*/  LEA R12, P3, R99, R170, 0x1 ;  /* 0x000000aa630c7211 */ /* 0x000fe400078608ff */
[----:B------:R-:W-:Y:S02]  /*46f0*/  LEA.HI.X.SX32 R11, R11, R195, 0x1, P5 ;  /* 0x000000c30b0b7211 */ /* 0x000fe400028f0eff */
[----:B------:R-:W-:-:S02]  /*4700*/  PRMT R188, RZ, 0x7610, R188 ;  /* 0x00007610ffbc7816 */ /* 0x000fc400000000bc */
[C---:B0-----:R-:W-:Y:S01]  /*4710*/  LOP3.LUT R8, R193.reuse, 0x2a, RZ, 0xfc, !PT ;  /* 0x0000002ac1087812 */ /* 0x041fe200078efcff */
[----:B------:R0:W2:Y:S01]  /*4720*/  @P4 LDG.E.U16 R189, desc[UR20][R10.64] ;  /* 0x000000140abd4981 */ /* 0x0000a2000c1e1500 */
[----:B------:R-:W-:Y:S02]  /*4730*/  LOP3.LUT R9, R193, 0x32, RZ, 0xfc, !PT ;  /* 0x00000032c1097812 */ /* 0x000fe400078efcff */
[----:B------:R-:W-:Y:S02]  /*4740*/  LEA.HI.X.SX32 R13, R99, R195, 0x1, P3 ;  /* 0x000000c3630d7211 */ /* 0x000fe400018f0eff */
[-C--:B------:R-:W-:Y:S02]  /*4750*/  ISETP.LT.AND P3, PT, R8, R22.reuse, P0 ;  /* 0x000000160800720c */ /* 0x080fe40000761270 */
[----:B------:R-:W-:Y:S01]  /*4760*/  ISETP.LT.AND P4, PT, R9, R22, P0 ;  /* 0x000000160900720c */ /* 0x000fe20000781270 */
[----:B------:R1:W2:Y:S01]  /*4770*/  @P2 LDG.E.U16 R188, desc[UR20][R12.64] ;  /* 0x000000140cbc2981 */ /* 0x0002a2000c1e1500 */
[----:B------:R-:W-:-:S02]  /*4780*/  LEA R14, P5, R95, R170, 0x1 ;  /* 0x000000aa5f0e7211 */ /* 0x000fc400078a08ff */
[----:B0-----:R-:W-:Y:S02]  /*4790*/  LOP3.LUT R10, R193, 0x3a, RZ, 0xfc, !PT ;  /* 0x0000003ac10a7812 */ /* 0x001fe400078efcff */
[----:B------:R-:W-:Y:S02]  /*47a0*/  PRMT R186, RZ, 0x7610, R186 ;  /* 0x00007610ffba7816 */ /* 0x000fe400000000ba */
[----:B------:R-:W-:Y:S02]  /*47b0*/  PRMT R185, RZ, 0x7610, R185 ;  /* 0x00007610ffb97816 */ /* 0x000fe400000000b9 */
[----:B-1----:R-:W-:Y:S01]  /*47c0*/  LEA R12, P2, R89, R170, 0x1 ;  /* 0x000000aa590c7211 */ /* 0x002fe200078408ff */
[----:B------:R-:W-:Y:S01]  /*47d0*/  IMAD R99, R20, 0x2, R99 ;  /* 0x0000000214637824 */ /* 0x000fe200078e0263 */
[-C--:B------:R-:W-:Y:S02]  /*47e0*/  LEA.HI.X.SX32 R15, R95, R195.reuse, 0x1, P5 ;  /* 0x000000c35f0f7211 */ /* 0x080fe400028f0eff */
[----:B------:R-:W-:-:S02]  /*47f0*/  LEA.HI.X.SX32 R13, R89, R195, 0x1, P2 ;  /* 0x000000c3590d7211 */ /* 0x000fc400010f0eff */
[----:B------:R-:W-:Y:S01]  /*4800*/  ISETP.LT.AND P2, PT, R10, R22, P0 ;  /* 0x000000160a00720c */ /* 0x000fe20000741270 */
[----:B------:R-:W2:Y:S01]  /*4810*/  @P4 LDG.E.U16 R185, desc[UR20][R14.64] ;  /* 0x000000140eb94981 */ /* 0x000ea2000c1e1500 */
[----:B------:R-:W-:-:S03]  /*4820*/  LOP3.LUT R18, R193, 0xa, RZ, 0xfc, !PT ;  /* 0x0000000ac1127812 */ /* 0x000fc600078efcff */
[----:B------:R0:W2:Y:S01]  /*4830*/  @P3 LDG.E.U16 R186, desc[UR20][R12.64] ;  /* 0x000000140cba3981 */ /* 0x0000a2000c1e1500 */
[----:B------:R-:W-:Y:S02]  /*4840*/  ISETP.LT.AND P4, PT, R18, R22, P0 ;  /* 0x000000161200720c */ /* 0x000fe40000781270 */
[----:B------:R-:W-:Y:S02]  /*4850*/  SHF.R.U32.HI R11, RZ, 0x6, R101 ;  /* 0x00000006ff0b7819 */ /* 0x000fe40000011665 */
[----:B------:R-:W-:Y:S02]  /*4860*/  PRMT R184, RZ, 0x7610, R184 ;  /* 0x00007610ffb87816 */ /* 0x000fe400000000b8 */
[-C--:B0-----:R-:W-:Y:S02]  /*4870*/  LEA R12, P3, R99, R170.reuse, 0x1 ;  /* 0x000000aa630c7211 */ /* 0x081fe400078608ff */
[----:B------:R-:W-:Y:S02]  /*4880*/  LEA R14, P5, R19, R170, 0x1 ;  /* 0x000000aa130e7211 */ /* 0x000fe400078a08ff */
[----:B------:R-:W-:-:S02]  /*4890*/  LEA.HI.X.SX32 R13, R99, R195, 0x1, P3 ;  /* 0x000000c3630d7211 */ /* 0x000fc400018f0eff */
[----:B------:R-:W-:Y:S02]  /*48a0*/  SGXT.U32 R11, R11, 0x1 ;  /* 0x000000010b0b781a */ /* 0x000fe40000000000 */
[----:B------:R-:W-:Y:S01]  /*48b0*/  PRMT R183, RZ, 0x7610, R183 ;  /* 0x00007610ffb77816 */ /* 0x000fe200000000b7 */
[----:B------:R0:W2:Y:S01]  /*48c0*/  @P2 LDG.E.U16 R184, desc[UR20][R12.64] ;  /* 0x000000140cb82981 */ /* 0x0000a2000c1e1500 */
[----:B------:R-:W-:Y:S02]  /*48d0*/  LEA.HI.X.SX32 R15, R19, R195, 0x1, P5 ;  /* 0x000000c3130f7211 */ /* 0x000fe400028f0eff */
[----:B------:R-:W-:-:S03]  /*48e0*/  ISETP.LT.AND P2, PT, R11, R22, P0 ;  /* 0x000000160b00720c */ /* 0x000fc60000741270 */
[----:B------:R1:W2:Y:S01]  /*48f0*/  @P4 LDG.E.U16 R183, desc[UR20][R14.64] ;  /* 0x000000140eb74981 */ /* 0x0002a2000c1e1500 */
[C---:B------:R-:W-:Y:S02]  /*4900*/  LEA R88, P4, R17.reuse, R170, 0x1 ;  /* 0x000000aa11587211 */ /* 0x040fe400078808ff */
[----:B------:R-:W-:Y:S02]  /*4910*/  PRMT R197, RZ, 0x7610, R197 ;  /* 0x00007610ffc57816 */ /* 0x000fe400000000c5 */
[----:B------:R-:W-:-:S05]  /*4920*/  LEA.HI.X.SX32 R89, R17, R195, 0x1, P4 ;  /* 0x000000c311597211 */ /* 0x000fca00020f0eff */
[----:B------:R-:W2:Y:S01]  /*4930*/  @P2 LDG.E.U16 R197, desc[UR20][R88.64] ;  /* 0x0000001458c52981 */ /* 0x000ea2000c1e1500 */
[----:B------:R-:W-:-:S04]  /*4940*/  LOP3.LUT R16, R193, 0x12, RZ, 0xfc, !PT ;  /* 0x00000012c1107812 */ /* 0x000fc800078efcff */
[----:B------:R-:W-:Y:S02]  /*4950*/  ISETP.LT.AND P3, PT, R16, R22, P0 ;  /* 0x000000161000720c */ /* 0x000fe40000761270 */
[C---:B0-----:R-:W-:Y:S02]  /*4960*/  LEA R12, P6, R81.reuse, R170, 0x1 ;  /* 0x000000aa510c7211 */ /* 0x041fe400078c08ff */
[----:B------:R-:W-:Y:S02]  /*4970*/  PRMT R182, RZ, 0x7610, R182 ;  /* 0x00007610ffb67816 */ /* 0x000fe400000000b6 */
[----:B------:R-:W-:Y:S02]  /*4980*/  LEA.HI.X.SX32 R13, R81, R195, 0x1, P6 ;  /* 0x000000c3510d7211 */ /* 0x000fe400030f0eff */
[C---:B------:R-:W-:Y:S02]  /*4990*/  LOP3.LUT R216, R193.reuse, 0x1c, RZ, 0xfc, !PT ;  /* 0x0000001cc1d87812 */ /* 0x040fe400078efcff */
[----:B------:R-:W-:-:S03]  /*49a0*/  LOP3.LUT R11, R193, 0x24, RZ, 0xfc, !PT ;  /* 0x00000024c10b7812 */ /* 0x000fc600078efcff */
[----:B------:R0:W2:Y:S01]  /*49b0*/  @P3 LDG.E.U16 R182, desc[UR20][R12.64] ;  /* 0x000000140cb63981 */ /* 0x0000a2000c1e1500 */
[-C--:B------:R-:W-:Y:S02]  /*49c0*/  ISETP.LT.AND P3, PT, R216, R22.reuse, P0 ;  /* 0x00000016d800720c */ /* 0x080fe40000761270 */
[----:B------:R-:W-:Y:S02]  /*49d0*/  ISETP.LT.AND P4, PT, R11, R22, P0 ;  /* 0x000000160b00720c */ /* 0x000fe40000781270 */
[-C--:B------:R-:W-:Y:S02]  /*49e0*/  LEA R16, P5, R25, R170.reuse, 0x1 ;  /* 0x000000aa19107211 */ /* 0x080fe400078a08ff */
[----:B-1----:R-:W-:Y:S02]  /*49f0*/  LEA R14, P6, R87, R170, 0x1 ;  /* 0x000000aa570e7211 */ /* 0x002fe400078c08ff */
[----:B------:R-:W-:Y:S02]  /*4a00*/  PRMT R173, RZ, 0x7610, R173 ;  /* 0x00007610ffad7816 */ /* 0x000fe400000000ad */
[----:B0-----:R-:W-:-:S02]  /*4a10*/  LOP3.LUT R12, R193, 0x2c, RZ, 0xfc, !PT ;  /* 0x0000002cc10c7812 */ /* 0x001fc400078efcff */
[-C--:B------:R-:W-:Y:S02]  /*4a20*/  LEA.HI.X.SX32 R17, R25, R195.reuse, 0x1, P5 ;  /* 0x000000c319117211 */ /* 0x080fe400028f0eff */
[----:B------:R-:W-:Y:S02]  /*4a30*/  PRMT R179, RZ, 0x7610, R179 ;  /* 0x00007610ffb37816 */ /* 0x000fe400000000b3 */
[----:B------:R-:W-:Y:S01]  /*4a40*/  ISETP.LT.AND P2, PT, R12, R22, P0 ;  /* 0x000000160c00720c */ /* 0x000fe20000741270 */
[----:B------:R0:W2:Y:S01]  /*4a50*/  @P3 LDG.E.U16 R173, desc[UR20][R16.64] ;  /* 0x0000001410ad3981 */ /* 0x0000a2000c1e1500 */
[----:B------:R-:W-:Y:S02]  /*4a60*/  LEA.HI.X.SX32 R15, R87, R195, 0x1, P6 ;  /* 0x000000c3570f7211 */ /* 0x000fe400030f0eff */
[----:B------:R-:W-:-:S03]  /*4a70*/  LOP3.LUT R13, R193, 0x34, RZ, 0xfc, !PT ;  /* 0x00000034c10d7812 */ /* 0x000fc600078efcff */
[----:B------:R1:W2:Y:S01]  /*4a80*/  @P4 LDG.E.U16 R179, desc[UR20][R14.64] ;  /* 0x000000140eb34981 */ /* 0x0002a2000c1e1500 */
[----:B------:R-:W-:Y:S02]  /*4a90*/  ISETP.LT.AND P3, PT, R13, R22, P0 ;  /* 0x000000160d00720c */ /* 0x000fe40000761270 */
[CC--:B0-----:R-:W-:Y:S02]  /*4aa0*/  LEA R16, P5, R91.reuse, R170.reuse, 0x1 ;  /* 0x000000aa5b107211 */ /* 0x0c1fe400078a08ff */
[----:B------:R-:W-:Y:S01]  /*4ab0*/  PRMT R178, RZ, 0x7610, R178 ;  /* 0x00007610ffb27816 */ /* 0x000fe200000000b2 */
[----:B------:R-:W-:Y:S01]  /*4ac0*/  IMAD R181, R20, 0x2, R99 ;  /* 0x0000000214b57824 */ /* 0x000fe200078e0263 */
[----:B------:R-:W-:Y:S02]  /*4ad0*/  LEA.HI.X.SX32 R17, R91, R195, 0x1, P5 ;  /* 0x000000c35b117211 */ /* 0x000fe400028f0eff */
[----:B-1----:R-:W-:Y:S02]  /*4ae0*/  LOP3.LUT R14, R193, 0x3c, RZ, 0xfc, !PT ;  /* 0x0000003cc10e7812 */ /* 0x002fe400078efcff */
[----:B------:R-:W-:Y:S01]  /*4af0*/  LEA R24, P5, R97, R170, 0x1 ;  /* 0x000000aa61187211 */ /* 0x000fe200078a08ff */
[----:B------:R0:W2:Y:S01]  /*4b00*/  @P2 LDG.E.U16 R178, desc[UR20][R16.64] ;  /* 0x0000001410b22981 */ /* 0x0000a2000c1e1500 */
[----:B------:R-:W-:-:S02]  /*4b10*/  ISETP.LT.AND P4, PT, R14, R22, P0 ;  /* 0x000000160e00720c */ /* 0x000fc40000781270 */
[----:B------:R-:W-:Y:S02]  /*4b20*/  PRMT R177, RZ, 0x7610, R177 ;  /* 0x00007610ffb17816 */ /* 0x000fe400000000b1 */
[-C--:B------:R-:W-:Y:S02]  /*4b30*/  LEA.HI.X.SX32 R25, R97, R195.reuse, 0x1, P5 ;  /* 0x000000c361197211 */ /* 0x080fe400028f0eff */
[----:B------:R-:W-:Y:S02]  /*4b40*/  LOP3.LUT R30, R193, 0xc, RZ, 0xfc, !PT ;  /* 0x0000000cc11e7812 */ /* 0x000fe400078efcff */
[C---:B0-----:R-:W-:Y:S01]  /*4b50*/  LEA R16, P2, R181.reuse, R170, 0x1 ;  /* 0x000000aab5107211 */ /* 0x041fe200078408ff */
[----:B------:R0:W2:Y:S01]  /*4b60*/  @P3 LDG.E.U16 R177, desc[UR20][R24.64] ;  /* 0x0000001418b13981 */ /* 0x0000a2000c1e1500 */
[----:B------:R-:W-:Y:S02]  /*4b70*/  PRMT R176, RZ, 0x7610, R176 ;  /* 0x00007610ffb07816 */ /* 0x000fe400000000b0 */
[----:B------:R-:W-:-:S02]  /*4b80*/  LEA.HI.X.SX32 R17, R181, R195, 0x1, P2 ;  /* 0x000000c3b5117211 */ /* 0x000fc400010f0eff */
[----:B------:R-:W-:Y:S02]  /*4b90*/  ISETP.LT.AND P3, PT, R30, R22, P0 ;  /* 0x000000161e00720c */ /* 0x000fe40000761270 */
[C---:B------:R-:W-:Y:S01]  /*4ba0*/  LOP3.LUT R18, R193.reuse, 0x14, RZ, 0xfc, !PT ;  /* 0x00000014c1127812 */ /* 0x040fe200078efcff */
[----:B------:R1:W2:Y:S01]  /*4bb0*/  @P4 LDG.E.U16 R176, desc[UR20][R16.64] ;  /* 0x0000001410b04981 */ /* 0x0002a2000c1e1500 */
[----:B0-----:R-:W-:Y:S02]  /*4bc0*/  LEA R24, P4, R26, R170, 0x1 ;  /* 0x000000aa1a187211 */ /* 0x001fe400078808ff */
[----:B------:R-:W-:Y:S02]  /*4bd0*/  ISETP.LT.AND P2, PT, R18, R22, P0 ;  /* 0x000000161200720c */ /* 0x000fe40000741270 */
[----:B------:R-:W-:Y:S02]  /*4be0*/  LOP3.LUT R215, R193, 0x1e, RZ, 0xfc, !PT ;  /* 0x0000001ec1d77812 */ /* 0x000fe400078efcff */
[----:B------:R-:W-:-:S02]  /*4bf0*/  PRMT R175, RZ, 0x7610, R175 ;  /* 0x00007610ffaf7816 */ /* 0x000fc400000000af */
[-C--:B------:R-:W-:Y:S02]  /*4c00*/  LEA.HI.X.SX32 R25, R26, R195.reuse, 0x1, P4 ;  /* 0x000000c31a197211 */ /* 0x080fe400020f0eff */
[----:B-1----:R-:W-:Y:S02]  /*4c10*/  LEA R16, P5, R27, R170, 0x1 ;  /* 0x000000aa1b107211 */ /* 0x002fe400078a08ff */
[----:B------:R-:W-:Y:S01]  /*4c20*/  ISETP.LT.AND P4, PT, R215, R22, P0 ;  /* 0x00000016d700720c */ /* 0x000fe20000781270 */
[----:B------:R0:W2:Y:S01]  /*4c30*/  @P3 LDG.E.U16 R175, desc[UR20][R24.64] ;  /* 0x0000001418af3981 */ /* 0x0000a2000c1e1500 */
[----:B------:R-:W-:Y:S02]  /*4c40*/  PRMT R174, RZ, 0x7610, R174 ;  /* 0x00007610ffae7816 */ /* 0x000fe400000000ae */
[----:B------:R-:W-:Y:S02]  /*4c50*/  LOP3.LUT R15, R193, 0x26, RZ, 0xfc, !PT ;  /* 0x00000026c10f7812 */ /* 0x000fe400078efcff */
[----:B------:R-:W-:-:S02]  /*4c60*/  LEA.HI.X.SX32 R17, R27, R195, 0x1, P5 ;  /* 0x000000c31b117211 */ /* 0x000fc400028f0eff */
[----:B------:R-:W-:Y:S02]  /*4c70*/  ISETP.LT.AND P3, PT, R15, R22, P0 ;  /* 0x000000160f00720c */ /* 0x000fe40000761270 */
[CC--:B0-----:R-:W-:Y:S01]  /*4c80*/  LEA R24, P5, R31.reuse, R170.reuse, 0x1 ;  /* 0x000000aa1f187211 */ /* 0x0c1fe200078a08ff */
[----:B------:R0:W2:Y:S01]  /*4c90*/  @P2 LDG.E.U16 R174, desc[UR20][R16.64] ;  /* 0x0000001410ae2981 */ /* 0x0000a2000c1e1500 */
[----:B------:R-:W-:Y:S02]  /*4ca0*/  PRMT R172, RZ, 0x7610, R172 ;  /* 0x00007610ffac7816 */ /* 0x000fe400000000ac */
[----:B------:R-:W-:Y:S02]  /*4cb0*/  LEA.HI.X.SX32 R25, R31, R195, 0x1, P5 ;  /* 0x000000c31f197211 */ /* 0x000fe400028f0eff */
[----:B------:R-:W-:Y:S02]  /*4cc0*/  LEA R30, P2, R85, R170, 0x1 ;  /* 0x000000aa551e7211 */ /* 0x000fe400078408ff */
[----:B------:R-:W-:Y:S01]  /*4cd0*/  PRMT R87, RZ, 0x7610, R87 ;  /* 0x00007610ff577816 */ /* 0x000fe20000000057 */
[----:B------:R1:W2:Y:S01]  /*4ce0*/  @P4 LDG.E.U16 R172, desc[UR20][R24.64] ;  /* 0x0000001418ac4981 */ /* 0x0002a2000c1e1500 */
[----:B0-----:R-:W-:-:S02]  /*4cf0*/  LOP3.LUT R16, R193, 0x2e, RZ, 0xfc, !PT ;  /* 0x0000002ec1107812 */ /* 0x001fc400078efcff */
[-C--:B------:R-:W-:Y:S02]  /*4d00*/  LEA.HI.X.SX32 R31, R85, R195.reuse, 0x1, P2 ;  /* 0x000000c3551f7211 */ /* 0x080fe400010f0eff */
[----:B------:R-:W-:Y:S02]  /*4d10*/  ISETP.LT.AND P2, PT, R16, R22, P0 ;  /* 0x000000161000720c */ /* 0x000fe40000741270 */
[----:B------:R-:W-:Y:S01]  /*4d20*/  LEA R32, P4, R33, R170, 0x1 ;  /* 0x000000aa21207211 */ /* 0x000fe200078808ff */
[----:B------:R0:W2:Y:S01]  /*4d30*/  @P3 LDG.E.U16 R87, desc[UR20][R30.64] ;  /* 0x000000141e573981 */ /* 0x0000a2000c1e1500 */
[C---:B------:R-:W-:Y:S02]  /*4d40*/  LOP3.LUT R18, R193.reuse, 0xe, RZ, 0xfc, !PT ;  /* 0x0000000ec1127812 */ /* 0x040fe400078efcff */
[----:B------:R-:W-:Y:S02]  /*4d50*/  LOP3.LUT R17, R193, 0x36, RZ, 0xfc, !PT ;  /* 0x00000036c1117812 */ /* 0x000fe400078efcff */
[----:B------:R-:W-:-:S02]  /*4d60*/  LEA.HI.X.SX32 R33, R33, R195, 0x1, P4 ;  /* 0x000000c321217211 */ /* 0x000fc400020f0eff */
[-C--:B------:R-:W-:Y:S02]  /*4d70*/  ISETP.LT.AND P4, PT, R18, R22.reuse, P0 ;  /* 0x000000161200720c */ /* 0x080fe40000781270 */
[----:B------:R-:W-:Y:S02]  /*4d80*/  ISETP.LT.AND P3, PT, R17, R22, P0 ;  /* 0x000000161100720c */ /* 0x000fe40000761270 */
[----:B------:R-:W-:Y:S02]  /*4d90*/  PRMT R85, RZ, 0x7610, R85 ;  /* 0x00007610ff557816 */ /* 0x000fe40000000055 */
[-C--:B-1----:R-:W-:Y:S01]  /*4da0*/  LEA R24, P6, R83, R170.reuse, 0x1 ;  /* 0x000000aa53187211 */ /* 0x082fe200078c08ff */
[----:B------:R-:W-:Y:S01]  /*4db0*/  IMAD R91, R219, R21, RZ ;  /* 0x00000015db5b7224 */ /* 0x000fe200078e02ff */
[----:B0-----:R-:W-:Y:S02]  /*4dc0*/  LEA R30, P5, R28, R170, 0x1 ;  /* 0x000000aa1c1e7211 */ /* 0x001fe400078a08ff */
[----:B------:R-:W-:Y:S01]  /*4dd0*/  LEA.HI.X.SX32 R25, R83, R195, 0x1, P6 ;  /* 0x000000c353197211 */ /* 0x000fe200030f0eff */
[----:B------:R0:W2:Y:S01]  /*4de0*/  @P2 LDG.E.U16 R85, desc[UR20][R32.64] ;  /* 0x0000001420552981 */ /* 0x0000a2000c1e1500 */
[----:B------:R-:W-:-:S02]  /*4df0*/  PRMT R83, RZ, 0x7610, R83 ;  /* 0x00007610ff537816 */ /* 0x000fc40000000053 */
[----:B------:R-:W-:Y:S02]  /*4e00*/  PRMT R84, RZ, 0x7610, R84 ;  /* 0x00007610ff547816 */ /* 0x000fe40000000054 */
[----:B------:R-:W-:Y:S01]  /*4e10*/  LEA.HI.X.SX32 R31, R28, R195, 0x1, P5 ;  /* 0x000000c31c1f7211 */ /* 0x000fe200028f0eff */
[----:B------:R-:W-:Y:S01]  /*4e20*/  IMAD R40, R40, UR4, RZ ;  /* 0x0000000428287c24 */ /* 0x000fe2000f8e02ff */
[----:B------:R-:W-:Y:S01]  /*4e30*/  LEA R90, P2, R91, UR18, 0x1 ;  /* 0x000000125b5a7c11 */ /* 0x000fe2000f8408ff */
[----:B------:R-:W-:Y:S01]  /*4e40*/  IMAD R38, R38, UR4, RZ ;  /* 0x0000000426267c24 */ /* 0x000fe2000f8e02ff */
[----:B------:R-:W-:Y:S01]  /*4e50*/  LOP3.LUT R94, R193, 0x16, RZ, 0xfc, !PT ;  /* 0x00000016c15e7812 */ /* 0x000fe200078efcff */
[----:B0-----:R-:W-:Y:S01]  /*4e60*/  IMAD R32, R93, UR4, RZ ;  /* 0x000000045d207c24 */ /* 0x001fe2000f8e02ff */
[----:B------:R0:W2:Y:S01]  /*4e70*/  @P4 LDG.E.U16 R83, desc[UR20][R30.64] ;  /* 0x000000141e534981 */ /* 0x0000a2000c1e1500 */
[----:B------:R-:W-:Y:S01]  /*4e80*/  LEA.HI.X.SX32 R91, R91, UR19, 0x1, P2 ;  /* 0x000000135b5b7c11 */ /* 0x000fe200090f0eff */
[----:B------:R-:W-:Y:S01]  /*4e90*/  IMAD R44, R44, UR4, RZ ;  /* 0x000000042c2c7c24 */ /* 0x000fe2000f8e02ff */
[----:B------:R-:W-:Y:S01]  /*4ea0*/  ISETP.LT.AND P2, PT, R94, R22, P0 ;  /* 0x000000165e00720c */ /* 0x000fe20000741270 */
[----:B------:R1:W2:Y:S01]  /*4eb0*/  @P3 LDG.E.U16 R84, desc[UR20][R24.64] ;  /* 0x0000001418543981 */ /* 0x0002a2000c1e1500 */
[----:B------:R-:W-:Y:S01]  /*4ec0*/  IMAD R42, R42, UR4, RZ ;  /* 0x000000042a2a7c24 */ /* 0x000fe2000f8e02ff */
[----:B------:R-:W-:Y:S01]  /*4ed0*/  LEA R94, P4, R38, R90, 0x1 ;  /* 0x0000005a265e7211 */ /* 0x000fe200078808ff */
[----:B------:R-:W-:-:S02]  /*4ee0*/  IMAD R33, R36, UR4, RZ ;  /* 0x0000000424217c24 */ /* 0x000fc4000f8e02ff */
[----:B0-----:R-:W-:Y:S01]  /*4ef0*/  IMAD R31, R92, UR4, RZ ;  /* 0x000000045c1f7c24 */ /* 0x001fe2000f8e02ff */
[-C--:B------:R-:W-:Y:S01]  /*4f00*/  LEA R92, P3, R40, R90.reuse, 0x1 ;  /* 0x0000005a285c7211 */ /* 0x080fe200078608ff */
[----:B-1----:R-:W-:Y:S01]  /*4f10*/  IMAD R25, R34, UR4, RZ ;  /* 0x0000000422197c24 */ /* 0x002fe2000f8e02ff */
[-C--:B------:R-:W-:Y:S01]  /*4f20*/  LEA R34, P5, R32, R90.reuse, 0x1 ;  /* 0x0000005a20227211 */ /* 0x080fe200078a08ff */
[----:B------:R-:W-:Y:S01]  /*4f30*/  IMAD R24, R35, UR4, RZ ;  /* 0x0000000423187c24 */ /* 0x000fe2000f8e02ff */
[-C--:B------:R-:W-:Y:S01]  /*4f40*/  LEA.HI.X.SX32 R93, R40, R91.reuse, 0x1, P3 ;  /* 0x0000005b285d7211 */ /* 0x080fe200018f0eff */
[----:B------:R-:W-:Y:S01]  /*4f50*/  IMAD R48, R48, UR4, RZ ;  /* 0x0000000430307c24 */ /* 0x000fe2000f8e02ff */
[-C--:B------:R-:W-:Y:S01]  /*4f60*/  LEA.HI.X.SX32 R95, R38, R91.reuse, 0x1, P4 ;  /* 0x0000005b265f7211 */ /* 0x080fe200020f0eff */
[----:B------:R-:W-:Y:S01]  /*4f70*/  IMAD R46, R46, UR4, RZ ;  /* 0x000000042e2e7c24 */ /* 0x000fe2000f8e02ff */
[----:B------:R-:W-:Y:S01]  /*4f80*/  LEA.HI.X.SX32 R35, R32, R91, 0x1, P5 ;  /* 0x0000005b20237211 */ /* 0x000fe200028f0eff */
[----:B------:R-:W-:Y:S01]  /*4f90*/  IMAD R37, R37, UR4, RZ ;  /* 0x0000000425257c24 */ /* 0x000fe2000f8e02ff */
[-C--:B------:R-:W-:Y:S01]  /*4fa0*/  LEA R96, P3, R44, R90.reuse, 0x1 ;  /* 0x0000005a2c607211 */ /* 0x080fe200078608ff */
[----:B------:R-:W-:Y:S01]  /*4fb0*/  IMAD R39, R39, UR4, RZ ;  /* 0x0000000427277c24 */ /* 0x000fe2000f8e02ff */
[----:B------:R-:W-:-:S02]  /*4fc0*/  LEA R98, P4, R42, R90, 0x1 ;  /* 0x0000005a2a627211 */ /* 0x000fc400078808ff */
[-C--:B------:R-:W-:Y:S02]  /*4fd0*/  LEA R30, P6, R31, R90.reuse, 0x1 ;  /* 0x0000005a1f1e7211 */ /* 0x080fe400078c08ff */
[----:B------:R-:W-:Y:S01]  /*4fe0*/  LEA R32, P5, R33, R90, 0x1 ;  /* 0x0000005a21207211 */ /* 0x000fe200078a08ff */
[----:B------:R-:W-:Y:S01]  /*4ff0*/  IMAD R52, R52, UR4, RZ ;  /* 0x0000000434347c24 */ /* 0x000fe2000f8e02ff */
[-C--:B------:R-:W-:Y:S01]  /*5000*/  LEA.HI.X.SX32 R97, R44, R91.reuse, 0x1, P3 ;  /* 0x0000005b2c617211 */ /* 0x080fe200018f0eff */
[----:B------:R-:W-:Y:S01]  /*5010*/  IMAD R50, R50, UR4, RZ ;  /* 0x0000000432327c24 */ /* 0x000fe2000f8e02ff */
[-C--:B------:R-:W-:Y:S01]  /*5020*/  LEA.HI.X.SX32 R99, R42, R91.reuse, 0x1, P4 ;  /* 0x0000005b2a637211 */ /* 0x080fe200020f0eff */
[----:B------:R-:W-:Y:S01]  /*5030*/  IMAD R41, R41, UR4, RZ ;  /* 0x0000000429297c24 */ /* 0x000fe2000f8e02ff */
[-C--:B------:R-:W-:Y:S01]  /*5040*/  LEA.HI.X.SX32 R31, R31, R91.reuse, 0x1, P6 ;  /* 0x0000005b1f1f7211 */ /* 0x080fe200030f0eff */
[----:B------:R-:W-:Y:S01]  /*5050*/  IMAD R43, R43, UR4, RZ ;  /* 0x000000042b2b7c24 */ /* 0x000fe2000f8e02ff */
[----:B------:R-:W-:-:S02]  /*5060*/  LEA.HI.X.SX32 R33, R33, R91, 0x1, P5 ;  /* 0x0000005b21217211 */ /* 0x000fc400028f0eff */
[-C--:B------:R-:W-:Y:S02]  /*5070*/  LEA R100, P3, R48, R90.reuse, 0x1 ;  /* 0x0000005a30647211 */ /* 0x080fe400078608ff */
[-C--:B------:R-:W-:Y:S02]  /*5080*/  LEA R102, P4, R46, R90.reuse, 0x1 ;  /* 0x0000005a2e667211 */ /* 0x080fe400078808ff */
        /* <DEDUP_REMOVED lines=47> */
[CC--:B------:R-:W-:Y:S02]  /*5380*/  LEA R118, P4, R66.reuse, R90.reuse, 0x1 ;  /* 0x0000005a42767211 */ /* 0x0c0fe400078808ff */
[-C--:B------:R-:W-:Y:S02]  /*5390*/  LEA R52, P6, R53, R90.reuse, 0x1 ;  /* 0x0000005a35347211 */ /* 0x080fe400078c08ff */
[----:B------:R-:W-:Y:S01]  /*53a0*/  LEA R54, P5, R55, R90, 0x1 ;  /* 0x0000005a37367211 */ /* 0x000fe200078a08ff */
[----:B------:R-:W-:Y:S01]  /*53b0*/  IMAD R65, R65, UR4, RZ ;  /* 0x0000000441417c24 */ /* 0x000fe2000f8e02ff */
[-C--:B------:R-:W-:Y:S02]  /*53c0*/  LEA.HI.X.SX32 R117, R117, R91.reuse, 0x1, P3 ;  /* 0x0000005b75757211 */ /* 0x080fe400018f0eff */
        /* <DEDUP_REMOVED lines=18> */
[-C--:B------:R-:W-:Y:S01]  /*54f0*/  LEA R126, P5, R68, R90.reuse, 0x1 ;  /* 0x0000005a447e7211 */ /* 0x080fe200078a08ff */
[----:B------:R-:W-:Y:S01]  /*5500*/  IMAD R135, R135, UR4, RZ ;  /* 0x0000000487877c24 */ /* 0x000fe2000f8e02ff */
[-C--:B------:R-:W-:Y:S01]  /*5510*/  LEA.HI.X.SX32 R65, R65, R91.reuse, 0x1, P3 ;  /* 0x0000005b41417211 */ /* 0x080fe200018f0eff */
[----:B------:R-:W-:Y:S01]  /*5520*/  IMAD R131, R131, UR4, RZ ;  /* 0x0000000483837c24 */ /* 0x000fe2000f8e02ff */
[----:B------:R-:W-:Y:S01]  /*5530*/  LEA.HI.X.SX32 R61, R61, R91, 0x1, P6 ;  /* 0x0000005b3d3d7211 */ /* 0x000fe200030f0eff */
[----:B------:R-:W-:Y:S01]  /*5540*/  IMAD R72, R72, UR4, RZ ;  /* 0x0000000448487c24 */ /* 0x000fe2000f8e02ff */
[----:B------:R-:W-:-:S02]  /*5550*/  LEA R128, P3, R129, R90, 0x1 ;  /* 0x0000005a81807211 */ /* 0x000fc400078608ff */
[-C--:B------:R-:W-:Y:S02]  /*5560*/  LEA.HI.X.SX32 R127, R68, R91.reuse, 0x1, P5 ;  /* 0x0000005b447f7211 */ /* 0x080fe400028f0eff */
        /* <DEDUP_REMOVED lines=8> */
[-C--:B------:R-:W-:Y:S01]  /*55f0*/  LEA.HI.X.SX32 R133, R70, R91.reuse, 0x1, P5 ;  /* 0x0000005b46857211 */ /* 0x080fe200028f0eff */
[----:B------:R-:W-:Y:S01]  /*5600*/  IMAD R63, R63, UR4, RZ ;  /* 0x000000043f3f7c24 */ /* 0x000fe2000f8e02ff */
        /* <DEDUP_REMOVED lines=21> */
[-C--:B------:R-:W-:Y:S02]  /*5760*/  LEA.HI.X.SX32 R63, R63, R91.reuse, 0x1, P4 ;  /* 0x0000005b3f3f7211 */ /* 0x080fe400020f0eff */
[-C--:B------:R-:W-:Y:S02]  /*5770*/  LEA R142, P6, R143, R90.reuse, 0x1 ;  /* 0x0000005a8f8e7211 */ /* 0x080fe400078c08ff */
[-C--:B------:R-:W-:Y:S02]  /*5780*/  LEA R150, P5, R76, R90.reuse, 0x1 ;  /* 0x0000005a4c967211 */ /* 0x080fe400078a08ff */
[----:B------:R-:W-:Y:S01]  /*5790*/  LEA R66, P4, R67, R90, 0x1 ;  /* 0x0000005a43427211 */ /* 0x000fe200078808ff */
[----:B------:R-:W-:Y:S01]  /*57a0*/  IMAD R159, R159, UR4, RZ ;  /* 0x000000049f9f7c24 */ /* 0x000fe2000f8e02ff */
[-C--:B------:R-:W-:Y:S01]  /*57b0*/  LEA.HI.X.SX32 R147, R147, R91.reuse, 0x1, P3 ;  /* 0x0000005b93937211 */ /* 0x080fe200018f0eff */
[----:B------:R-:W-:Y:S01]  /*57c0*/  IMAD R155, R155, UR4, RZ ;  /* 0x000000049b9b7c24 */ /* 0x000fe2000f8e02ff */
[----:B------:R-:W-:-:S02]  /*57d0*/  LEA.HI.X.SX32 R143, R143, R91, 0x1, P6 ;  /* 0x0000005b8f8f7211 */ /* 0x000fc400030f0eff */
[-C--:B------:R-:W-:Y:S02]  /*57e0*/  LEA R152, P3, R153, R90.reuse, 0x1 ;  /* 0x0000005a99987211 */ /* 0x080fe400078608ff */
[-C--:B------:R-:W-:Y:S01]  /*57f0*/  LEA.HI.X.SX32 R151, R76, R91.reuse, 0x1, P5 ;  /* 0x0000005b4c977211 */ /* 0x080fe200028f0eff */
[----:B------:R-:W-:Y:S01]  /*5800*/  IMAD R71, R71, UR4, RZ ;  /* 0x0000000447477c24 */ /* 0x000fe2000f8e02ff */
[----:B------:R-:W-:Y:S02]  /*5810*/  LEA.HI.X.SX32 R67, R67, R91, 0x1, P4 ;  /* 0x0000005b43437211 */ /* 0x000fe400020f0eff */
[-C--:B------:R-:W-:Y:S02]  /*5820*/  LEA R148, P6, R149, R90.reuse, 0x1 ;  /* 0x0000005a95947211 */ /* 0x080fe400078c08ff */
[-C--:B------:R-:W-:Y:S02]  /*5830*/  LEA R156, P5, R78, R90.reuse, 0x1 ;  /* 0x0000005a4e9c7211 */ /* 0x080fe400078a08ff */
[----:B------:R-:W-:-:S02]  /*5840*/  LEA R68, P4, R69, R90, 0x1 ;  /* 0x0000005a45447211 */ /* 0x000fc400078808ff */
[-C--:B------:R-:W-:Y:S01]  /*5850*/  LEA.HI.X.SX32 R153, R153, R91.reuse, 0x1, P3 ;  /* 0x0000005b99997211 */ /* 0x080fe200018f0eff */
[----:B------:R-:W-:Y:S01]  /*5860*/  IMAD R161, R161, UR4, RZ ;  /* 0x00000004a1a17c24 */ /* 0x000fe2000f8e02ff */
[-C--:B------:R-:W-:Y:S02]  /*5870*/  LEA.HI.X.SX32 R149, R149, R91.reuse, 0x1, P6 ;  /* 0x0000005b95957211 */ /* 0x080fe400030f0eff */
[-C--:B------:R-:W-:Y:S02]  /*5880*/  LEA R158, P3, R159, R90.reuse, 0x1 ;  /* 0x0000005a9f9e7211 */ /* 0x080fe400078608ff */
[-C--:B------:R-:W-:Y:S01]  /*5890*/  LEA.HI.X.SX32 R157, R78, R91.reuse, 0x1, P5 ;  /* 0x0000005b4e9d7211 */ /* 0x080fe200028f0eff */
[----:B------:R-:W-:Y:S01]  /*58a0*/  IMAD R73, R73, UR4, RZ ;  /* 0x0000000449497c24 */ /* 0x000fe2000f8e02ff */
[----:B------:R-:W-:Y:S02]  /*58b0*/  LEA.HI.X.SX32 R69, R69, R91, 0x1, P4 ;  /* 0x0000005b45457211 */ /* 0x000fe400020f0eff */
[----:B------:R-:W-:-:S02]  /*58c0*/  LEA R154, P6, R155, R90, 0x1 ;  /* 0x0000005a9b9a7211 */ /* 0x000fc400078c08ff */
[-C--:B------:R-:W-:Y:S02]  /*58d0*/  LEA R162, P5, R24, R90.reuse, 0x1 ;  /* 0x0000005a18a27211 */ /* 0x080fe400078a08ff */
[-C--:B------:R-:W-:Y:S02]  /*58e0*/  LEA R70, P4, R71, R90.reuse, 0x1 ;  /* 0x0000005a47467211 */ /* 0x080fe400078808ff */
[-C--:B------:R-:W-:Y:S01]  /*58f0*/  LEA.HI.X.SX32 R159, R159, R91.reuse, 0x1, P3 ;  /* 0x0000005b9f9f7211 */ /* 0x080fe200018f0eff */
[----:B------:R-:W-:Y:S01]  /*5900*/  IMAD R166, R166, UR4, RZ ;  /* 0x00000004a6a67c24 */ /* 0x000fe2000f8e02ff */
[-C--:B------:R-:W-:Y:S02]  /*5910*/  LEA.HI.X.SX32 R155, R155, R91.reuse, 0x1, P6 ;  /* 0x0000005b9b9b7211 */ /* 0x080fe400030f0eff */
[----:B------:R-:W-:Y:S02]  /*5920*/  LEA R164, P3, R25, R90, 0x1 ;  /* 0x0000005a19a47211 */ /* 0x000fe400078608ff */
[-C--:B------:R-:W-:Y:S01]  /*5930*/  LEA.HI.X.SX32 R163, R24, R91.reuse, 0x1, P5 ;  /* 0x0000005b18a37211 */ /* 0x080fe200028f0eff */
[----:B------:R-:W-:Y:S01]  /*5940*/  IMAD R75, R75, UR4, RZ ;  /* 0x000000044b4b7c24 */ /* 0x000fe2000f8e02ff */
[----:B------:R-:W-:-:S02]  /*5950*/  LEA.HI.X.SX32 R71, R71, R91, 0x1, P4 ;  /* 0x0000005b47477211 */ /* 0x000fc400020f0eff */
[----:B------:R-:W-:Y:S02]  /*5960*/  LEA R160, P6, R161, R90, 0x1 ;  /* 0x0000005aa1a07211 */ /* 0x000fe400078c08ff */
[----:B------:R-:W-:Y:S02]  /*5970*/  LEA R24, P5, R80, R170, 0x1 ;  /* 0x000000aa50187211 */ /* 0x000fe400078a08ff */
[----:B------:R-:W-:Y:S02]  /*5980*/  LEA R72, P4, R73, R90, 0x1 ;  /* 0x0000005a49487211 */ /* 0x000fe400078808ff */
[----:B------:R-:W-:Y:S02]  /*5990*/  PRMT R82, RZ, 0x7610, R82 ;  /* 0x00007610ff527816 */ /* 0x000fe40000000052 */
[-C--:B------:R-:W-:Y:S02]  /*59a0*/  LEA.HI.X.SX32 R165, R25, R91.reuse, 0x1, P3 ;  /* 0x0000005b19a57211 */ /* 0x080fe400018f0eff */
[----:B------:R-:W-:-:S02]  /*59b0*/  LEA.HI.X.SX32 R161, R161, R91, 0x1, P6 ;  /* 0x0000005ba1a17211 */ /* 0x000fc400030f0eff */
[----:B------:R-:W-:Y:S01]  /*59c0*/  LEA.HI.X.SX32 R25, R80, R195, 0x1, P5 ;  /* 0x000000c350197211 */ /* 0x000fe200028f0eff */
[----:B------:R-:W-:Y:S01]  /*59d0*/  IMAD R77, R77, UR4, RZ ;  /* 0x000000044d4d7c24 */ /* 0x000fe2000f8e02ff */
[----:B------:R-:W-:Y:S01]  /*59e0*/  LOP3.LUT R18, R193, 0x3e, RZ, 0xfc, !PT ;  /* 0x0000003ec1127812 */ /* 0x000fe200078efcff */
[----:B------:R-:W-:Y:S01]  /*59f0*/  IMAD R181, R20, 0x2, R181 ;  /* 0x0000000214b57824 */ /* 0x000fe200078e02b5 */
[-C--:B------:R-:W-:Y:S01]  /*5a00*/  LEA.HI.X.SX32 R73, R73, R91.reuse, 0x1, P4 ;  /* 0x0000005b49497211 */ /* 0x080fe200020f0eff */
[----:B------:R0:W5:Y:S01]  /*5a10*/  @P2 LDG.E.U16 R82, desc[UR20][R24.64] ;  /* 0x0000001418522981 */ /* 0x000162000c1e1500 */
[CC--:B------:R-:W-:Y:S02]  /*5a20*/  LEA R220, P6, R166.reuse, R90.reuse, 0x1 ;  /* 0x0000005aa6dc7211 */ /* 0x0c0fe400078c08ff */
[----:B------:R-:W-:Y:S02]  /*5a30*/  LEA R74, P4, R75, R90, 0x1 ;  /* 0x0000005a4b4a7211 */ /* 0x000fe400078808ff */
[----:B------:R-:W-:-:S02]  /*5a40*/  LEA.HI.X.SX32 R221, R166, R91, 0x1, P6 ;  /* 0x0000005ba6dd7211 */ /* 0x000fc400030f0eff */
[----:B------:R-:W-:Y:S01]  /*5a50*/  ISETP.LT.AND P3, PT, R18, R22, P0 ;  /* 0x000000161200720c */ /* 0x000fe20000761270 */
[----:B------:R-:W-:Y:S01]  /*5a60*/  IMAD R79, R79, UR4, RZ ;  /* 0x000000044f4f7c24 */ /* 0x000fe2000f8e02ff */
[----:B------:R-:W-:Y:S02]  /*5a70*/  LEA.HI.X.SX32 R75, R75, R91, 0x1, P4 ;  /* 0x0000005b4b4b7211 */ /* 0x000fe400020f0eff */
[----:B------:R-:W-:Y:S02]  /*5a80*/  LEA R166, P2, R167, R170, 0x1 ;  /* 0x000000aaa7a67211 */ /* 0x000fe400078408ff */
[----:B------:R-:W-:Y:S02]  /*5a90*/  LEA R76, P4, R77, R90, 0x1 ;  /* 0x0000005a4d4c7211 */ /* 0x000fe400078808ff */
[----:B0-----:R-:W-:Y:S02]  /*5aa0*/  LEA R24, P5, R181, R170, 0x1 ;  /* 0x000000aab5187211 */ /* 0x001fe400078a08ff */
[----:B------:R-:W-:-:S02]  /*5ab0*/  LOP3.LUT R224, R193, 0x2, RZ, 0xfc, !PT ;  /* 0x00000002c1e07812 */ /* 0x000fc400078efcff */
[----:B------:R-:W-:Y:S01]  /*5ac0*/  LEA.HI.X.SX32 R167, R167, R195, 0x1, P2 ;  /* 0x000000c3a7a77211 */ /* 0x000fe200010f0eff */
[----:B------:R-:W-:Y:S01]  /*5ad0*/  IMAD R168, R168, UR4, RZ ;  /* 0x00000004a8a87c24 */ /* 0x000fe2000f8e02ff */
[----:B------:R-:W-:Y:S02]  /*5ae0*/  LEA.HI.X.SX32 R77, R77, R91, 0x1, P4 ;  /* 0x0000005b4d4d7211 */ /* 0x000fe400020f0eff */
[----:B------:R-:W-:Y:S02]  /*5af0*/  LEA.HI.X.SX32 R25, R181, R195, 0x1, P5 ;  /* 0x000000c3b5197211 */ /* 0x000fe400028f0eff */
[----:B------:R-:W-:Y:S02]  /*5b00*/  ISETP.LT.AND P2, PT, R224, R22, P0 ;  /* 0x00000016e000720c */ /* 0x000fe40000741270 */
[----:B------:R-:W-:Y:S02]  /*5b10*/  LEA R78, P4, R79, R90, 0x1 ;  /* 0x0000005a4f4e7211 */ /* 0x000fe400078808ff */
[----:B------:R-:W-:-:S02]  /*5b20*/  PRMT R181, RZ, 0x7610, R181 ;  /* 0x00007610ffb57816 */ /* 0x000fc400000000b5 */
[----:B------:R-:W-:Y:S02]  /*5b30*/  LOP3.LUT R223, R193, 0x4, RZ, 0xfc, !PT ;  /* 0x00000004c1df7812 */ /* 0x000fe400078efcff */
[-C--:B------:R-:W-:Y:S02]  /*5b40*/  LEA.HI.X.SX32 R79, R79, R91.reuse, 0x1, P4 ;  /* 0x0000005b4f4f7211 */ /* 0x080fe400020f0eff */
[C---:B------:R-:W-:Y:S01]  /*5b50*/  LEA R90, P4, R168.reuse, R90, 0x1 ;  /* 0x0000005aa85a7211 */ /* 0x040fe200078808ff */
[----:B------:R0:W5:Y:S01]  /*5b60*/  @P3 LDG.E.U16 R181, desc[UR20][R24.64] ;  /* 0x0000001418b53981 */ /* 0x000162000c1e1500 */
[----:B------:R-:W-:Y:S02]  /*5b70*/  PRMT R212, RZ, 0x7610, R212 ;  /* 0x00007610ffd47816 */ /* 0x000fe400000000d4 */
[----:B------:R-:W-:Y:S02]  /*5b80*/  ISETP.LT.AND P3, PT, R223, R22, P0 ;  /* 0x00000016df00720c */ /* 0x000fe40000761270 */
[----:B------:R-:W-:Y:S01]  /*5b90*/  LEA.HI.X.SX32 R91, R168, R91, 0x1, P4 ;  /* 0x0000005ba85b7211 */ /* 0x000fe200020f0eff */
[----:B------:R-:W-:-:S04]  /*5ba0*/  @!UP1 UIADD3 UR4, UPT, UPT, -UR6, 0x100000, URZ ;  /* 0x0010000006049890 */ /* 0x000fc8000fffe1ff */
[----:B------:R-:W-:Y:S02]  /*5bb0*/  @!UP1 USHF.L.U32 UR5, UR4, 0xb, URZ ;  /* 0x0000000b04059899 */ /* 0x000fe400080006ff */
[----:B------:R-:W-:Y:S01]  /*5bc0*/  @!UP1 USHF.L.U32 UR4, UR4, 0x1, URZ ;  /* 0x0000000104049899 */ /* 0x000fe200080006ff */
[----:B------:R-:W5:Y:S01]  /*5bd0*/  @P2 LDG.E.U16 R212, desc[UR20][R166.64] ;  /* 0x00000014a6d42981 */ /* 0x000f62000c1e1500 */
[----:B------:R-:W-:Y:S02]  /*5be0*/  LEA R168, P4, R169, R170, 0x1 ;  /* 0x000000aaa9a87211 */ /* 0x000fe400078808ff */
[----:B------:R-:W-:Y:S02]  /*5bf0*/  LOP3.LUT R222, R193, 0x6, RZ, 0xfc, !PT ;  /* 0x00000006c1de7812 */ /* 0x000fe400078efcff */
[----:B------:R-:W-:Y:S02]  /*5c00*/  LEA.HI.X.SX32 R169, R169, R195, 0x1, P4 ;  /* 0x000000c3a9a97211 */ /* 0x000fe400020f0eff */
[----:B------:R-:W-:-:S02]  /*5c10*/  PRMT R200, RZ, 0x7610, R200 ;  /* 0x00007610ffc87816 */ /* 0x000fc400000000c8 */
[-C--:B------:R-:W-:Y:S01]  /*5c20*/  ISETP.LT.AND P4, PT, R222, R22.reuse, P0 ;  /* 0x00000016de00720c */ /* 0x080fe20000781270 */
[----:B------:R-:W-:Y:S01]  /*5c30*/  VOTEU.ALL UP1, P1 ;  /* 0x0000000000ff7886 */ /* 0x000fe20000820000 */
[----:B------:R-:W-:Y:S02]  /*5c40*/  ISETP.LT.AND P0, PT, R219, R22, P0 ;  /* 0x00000016db00720c */ /* 0x000fe40000701270 */
[C---:B------:R-:W-:Y:S01]  /*5c50*/  LEA R170, P5, R171.reuse, R170, 0x1 ;  /* 0x000000aaabaa7211 */ /* 0x040fe200078a08ff */
[----:B------:R-:W5:Y:S01]  /*5c60*/  @P3 LDG.E.U16 R200, desc[UR20][R168.64] ;  /* 0x00000014a8c83981 */ /* 0x000f62000c1e1500 */
[----:B------:R1:W0:Y:S01]  /*5c70*/  @!UP1 SYNCS.EXCH.64 URZ, [UR9+0xc008], UR4 ;  /* 0x00c0080409ff95b2 */ /* 0x0002220008000100 */
[----:B------:R-:W-:Y:S02]  /*5c80*/  PRMT R202, RZ, 0x7610, R202 ;  /* 0x00007610ffca7816 */ /* 0x000fe400000000ca */
[----:B------:R-:W-:Y:S01]  /*5c90*/  LEA.HI.X.SX32 R171, R171, R195, 0x1, P5 ;  /* 0x000000c3abab7211 */ /* 0x000fe200028f0eff */
[----:B--2---:R2:W-:Y:S01]  /*5ca0*/  STS.U16 [R2+UR9+0x8400], R194 ;  /* 0x008400c202007988 */ /* 0x0045e20008000409 */
[----:B------:R-:W-:-:S02]  /*5cb0*/  PRMT R193, RZ, 0x7610, R193 ;  /* 0x00007610ffc17816 */ /* 0x000fc400000000c1 */
[----:B------:R-:W-:Y:S01]  /*5cc0*/  PRMT R195, RZ, 0x7610, R195 ;  /* 0x00007610ffc37816 */ /* 0x000fe200000000c3 */
[----:B---3--:R3:W-:Y:S01]  /*5cd0*/  STS.U16 [R2+UR9+0x8800], R196 ;  /* 0x008800c402007988 */ /* 0x0087e20008000409 */
[----:B------:R-:W-:-:S03]  /*5ce0*/  PRMT R198, RZ, 0x7610, R198 ;  /* 0x00007610ffc67816 */ /* 0x000fc600000000c6 */
[----:B------:R1:W-:Y:S01]  /*5cf0*/  STS.U16 [R2+UR9+0x8000], R197 ;  /* 0x008000c502007988 */ /* 0x0003e20008000409 */
[----:B--2---:R-:W-:-:S03]  /*5d00*/  PRMT R194, RZ, 0x7610, R194 ;  /* 0x00007610ffc27816 */ /* 0x004fc600000000c2 */
[----:B------:R-:W2:Y:S01]  /*5d10*/  @P4 LDG.E.U16 R202, desc[UR20][R170.64] ;  /* 0x00000014aaca4981 */ /* 0x000ea2000c1e1500 */
[----:B---3--:R-:W-:-:S03]  /*5d20*/  PRMT R196, RZ, 0x7610, R196 ;  /* 0x00007610ffc47816 */ /* 0x008fc600000000c4 */
[----:B------:R-:W3:Y:S01]  /*5d30*/  @P0 LDG.E.U16 R193, desc[UR20][R38.64] ;  /* 0x0000001426c10981 */ /* 0x000ee2000c1e1500 */
[----:B-1----:R-:W-:Y:S02]  /*5d40*/  PRMT R197, RZ, 0x7610, R197 ;  /* 0x00007610ffc57816 */ /* 0x002fe400000000c5 */
[----:B------:R-:W-:Y:S01]  /*5d50*/  PRMT R199, RZ, 0x7610, R199 ;  /* 0x00007610ffc77816 */ /* 0x000fe200000000c7 */
[----:B------:R-:W2:Y:S01]  /*5d60*/  @P0 LDG.E.U16 R194, desc[UR20][R42.64] ;  /* 0x000000142ac20981 */ /* 0x000ea2000c1e1500 */
[----:B------:R-:W-:-:S03]  /*5d70*/  PRMT R201, RZ, 0x7610, R201 ;  /* 0x00007610ffc97816 */ /* 0x000fc600000000c9 */
        /* <DEDUP_REMOVED lines=9> */
[----:B------:R-:W-:Y:S02]  /*5e10*/  PRMT R207, RZ, 0x7610, R207 ;  /* 0x00007610ffcf7816 */ /* 0x000fe400000000cf */
[----:B0-----:R-:W-:Y:S01]  /*5e20*/  PRMT R24, RZ, 0x7610, R24 ;  /* 0x00007610ff187816 */ /* 0x001fe20000000018 */
[----:B------:R-:W2:Y:S01]  /*5e30*/  @P0 LDG.E.U16 R201, desc[UR20][R66.64] ;  /* 0x0000001442c90981 */ /* 0x000ea2000c1e1500 */
[----:B------:R-:W-:Y:S02]  /*5e40*/  PRMT R25, RZ, 0x7610, R25 ;  /* 0x00007610ff197816 */ /* 0x000fe40000000019 */
[----:B------:R-:W-:Y:S01]  /*5e50*/  PRMT R208, RZ, 0x7610, R208 ;  /* 0x00007610ffd07816 */ /* 0x000fe200000000d0 */
[----:B------:R-:W3:Y:S01]  /*5e60*/  @P0 LDG.E.U16 R203, desc[UR20][R68.64] ;  /* 0x0000001444cb0981 */ /* 0x000ee2000c1e1500 */
[----:B------:R-:W-:-:S03]  /*5e70*/  PRMT R209, RZ, 0x7610, R209 ;  /* 0x00007610ffd17816 */ /* 0x000fc600000000d1 */
[----:B------:R-:W3:Y:S04]  /*5e80*/  @P0 LDG.E.U16 R204, desc[UR20][R70.64] ;  /* 0x0000001446cc0981 */ /* 0x000ee8000c1e1500 */
[----:B------:R-:W3:Y:S04]  /*5e90*/  @P0 LDG.E.U16 R205, desc[UR20][R72.64] ;  /* 0x0000001448cd0981 */ /* 0x000ee8000c1e1500 */
[----:B------:R-:W3:Y:S04]  /*5ea0*/  @P0 LDG.E.U16 R206, desc[UR20][R74.64] ;  /* 0x000000144ace0981 */ /* 0x000ee8000c1e1500 */
[----:B------:R-:W3:Y:S04]  /*5eb0*/  @P0 LDG.E.U16 R207, desc[UR20][R76.64] ;  /* 0x000000144ccf0981 */ /* 0x000ee8000c1e1500 */
[----:B------:R-:W3:Y:S04]  /*5ec0*/  @P0 LDG.E.U16 R24, desc[UR20][R34.64] ;  /* 0x0000001422180981 */ /* 0x000ee8000c1e1500 */
[----:B------:R-:W3:Y:S04]  /*5ed0*/  @P0 LDG.E.U16 R25, desc[UR20][R32.64] ;  /* 0x0000001420190981 */ /* 0x000ee8000c1e1500 */
[----:B------:R-:W3:Y:S04]  /*5ee0*/  @P0 LDG.E.U16 R208, desc[UR20][R78.64] ;  /* 0x000000144ed00981 */ /* 0x000ee8000c1e1500 */
[----:B------:R-:W3:Y:S01]  /*5ef0*/  @P0 LDG.E.U16 R209, desc[UR20][R30.64] ;  /* 0x000000141ed10981 */ /* 0x000ee2000c1e1500 */
[----:B------:R-:W-:-:S03]  /*5f00*/  LOP3.LUT R222, R2, 0x20, RZ, 0x3c, !PT ;  /* 0x0000002002de7812 */ /* 0x000fc600078e3cff */
[----:B----4-:R0:W-:Y:S04]  /*5f10*/  STS.U16 [R2+UR9+0x8c00], R192 ;  /* 0x008c00c002007988 */ /* 0x0101e80008000409 */
[----:B-----5:R-:W-:Y:S04]  /*5f20*/  STS.U16 [R2+UR9+0x9000], R191 ;  /* 0x009000bf02007988 */ /* 0x020fe80008000409 */
[----:B------:R-:W-:Y:S04]  /*5f30*/  STS.U16 [R2+UR9+0x9400], R190 ;  /* 0x009400be02007988 */ /* 0x000fe80008000409 */
[----:B------:R-:W-:Y:S04]  /*5f40*/  STS.U16 [R2+UR9+0x9800], R189 ;  /* 0x009800bd02007988 */ /* 0x000fe80008000409 */
[----:B------:R-:W-:Y:S01]  /*5f50*/  STS.U16 [R2+UR9+0x9c00], R188 ;  /* 0x009c00bc02007988 */ /* 0x000fe20008000409 */
[----:B------:R-:W-:-:S03]  /*5f60*/  LOP3.LUT R237, R2, 0x40, RZ, 0x3c, !PT ;  /* 0x0000004002ed7812 */ /* 0x000fc600078e3cff */
[----:B------:R-:W-:Y:S04]  /*5f70*/  STS.U16 [R222+UR9+0x8d00], R180 ;  /* 0x008d00b4de007988 */ /* 0x000fe80008000409 */
[----:B------:R-:W-:Y:S04]  /*5f80*/  STS.U16 [R222+UR9+0x9100], R187 ;  /* 0x009100bbde007988 */ /* 0x000fe80008000409 */
[----:B------:R-:W-:Y:S04]  /*5f90*/  STS.U16 [R222+UR9+0x9500], R186 ;  /* 0x009500bade007988 */ /* 0x000fe80008000409 */
[----:B------:R-:W-:Y:S04]  /*5fa0*/  STS.U16 [R222+UR9+0x9900], R185 ;  /* 0x009900b9de007988 */ /* 0x000fe80008000409 */
[----:B------:R-:W-:Y:S04]  /*5fb0*/  STS.U16 [R222+UR9+0x9d00], R184 ;  /* 0x009d00b8de007988 */ /* 0x000fe80008000409 */
[----:B------:R-:W-:Y:S04]  /*5fc0*/  STS.U16 [R222+UR9+0x8500], R183 ;  /* 0x008500b7de007988 */ /* 0x000fe80008000409 */
[----:B------:R1:W-:Y:S01]  /*5fd0*/  STS.U16 [R222+UR9+0x8900], R182 ;  /* 0x008900b6de007988 */ /* 0x0003e20008000409 */
[----:B------:R-:W-:-:S02]  /*5fe0*/  LOP3.LUT R219, R2, 0x60, RZ, 0x3c, !PT ;  /* 0x0000006002db7812 */ /* 0x000fc400078e3cff */
[----:B------:R-:W-:Y:S02]  /*5ff0*/  PRMT R210, RZ, 0x7610, R210 ;  /* 0x00007610ffd27816 */ /* 0x000fe400000000d2 */
[----:B------:R-:W-:Y:S02]  /*6000*/  PRMT R211, RZ, 0x7610, R211 ;  /* 0x00007610ffd37816 */ /* 0x000fe400000000d3 */
[----:B0-----:R-:W-:Y:S02]  /*6010*/  PRMT R192, RZ, 0x7610, R192 ;  /* 0x00007610ffc07816 */ /* 0x001fe400000000c0 */
[----:B------:R-:W4:Y:S04]  /*6020*/  @P0 LDG.E.U16 R210, desc[UR20][R36.64] ;  /* 0x0000001424d20981 */ /* 0x000f28000c1e1500 */
[----:B------:R-:W5:Y:S04]  /*6030*/  @P0 LDG.E.U16 R211, desc[UR20][R40.64] ;  /* 0x0000001428d30981 */ /* 0x000f68000c1e1500 */
[----:B------:R-:W4:Y:S01]  /*6040*/  @P0 LDG.E.U16 R192, desc[UR20][R44.64] ;  /* 0x000000142cc00981 */ /* 0x000f22000c1e1500 */
[----:B-1----:R-:W-:-:S02]  /*6050*/  PRMT R182, RZ, 0x7610, R182 ;  /* 0x00007610ffb67816 */ /* 0x002fc400000000b6 */
[----:B------:R-:W-:-:S04]  /*6060*/  PRMT R183, RZ, 0x7610, R183 ;  /* 0x00007610ffb77816 */ /* 0x000fc800000000b7 */
[----:B------:R-:W4:Y:S01]  /*6070*/  @P0 LDG.E.U16 R182, desc[UR20][R160.64] ;  /* 0x00000014a0b60981 */ /* 0x000f22000c1e1500 */
[----:B------:R-:W-:-:S03]  /*6080*/  PRMT R180, RZ, 0x7610, R180 ;  /* 0x00007610ffb47816 */ /* 0x000fc600000000b4 */
[----:B------:R-:W4:Y:S01]  /*6090*/  @P0 LDG.E.U16 R183, desc[UR20][R220.64] ;  /* 0x00000014dcb70981 */ /* 0x000f22000c1e1500 */
[----:B------:R-:W-:Y:S02]  /*60a0*/  PRMT R184, RZ, 0x7610, R184 ;  /* 0x00007610ffb87816 */ /* 0x000fe400000000b8 */
[----:B------:R-:W-:Y:S01]  /*60b0*/  PRMT R185, RZ, 0x7610, R185 ;  /* 0x00007610ffb97816 */ /* 0x000fe200000000b9 */
[----:B------:R-:W4:Y:S01]  /*60c0*/  @P0 LDG.E.U16 R180, desc[UR20][R122.64] ;  /* 0x000000147ab40981 */ /* 0x000f22000c1e1500 */
[----:B------:R-:W-:Y:S02]  /*60d0*/  PRMT R186, RZ, 0x7610, R186 ;  /* 0x00007610ffba7816 */ /* 0x000fe400000000ba */
[----:B------:R-:W-:Y:S01]  /*60e0*/  PRMT R187, RZ, 0x7610, R187 ;  /* 0x00007610ffbb7816 */ /* 0x000fe200000000bb */
[----:B------:R-:W4:Y:S01]  /*60f0*/  @P0 LDG.E.U16 R184, desc[UR20][R126.64] ;  /* 0x000000147eb80981 */ /* 0x000f22000c1e1500 */
[----:B------:R-:W-:Y:S02]  /*6100*/  PRMT R188, RZ, 0x7610, R188 ;  /* 0x00007610ffbc7816 */ /* 0x000fe400000000bc */
[----:B------:R-:W-:Y:S01]  /*6110*/  PRMT R189, RZ, 0x7610, R189 ;  /* 0x00007610ffbd7816 */ /* 0x000fe200000000bd */
[----:B------:R-:W4:Y:S01]  /*6120*/  @P0 LDG.E.U16 R185, desc[UR20][R132.64] ;  /* 0x0000001484b90981 */ /* 0x000f22000c1e1500 */
[----:B------:R-:W-:-:S03]  /*6130*/  PRMT R190, RZ, 0x7610, R190 ;  /* 0x00007610ffbe7816 */ /* 0x000fc600000000be */
[----:B------:R-:W4:Y:S04]  /*6140*/  @P0 LDG.E.U16 R186, desc[UR20][R138.64] ;  /* 0x000000148aba0981 */ /* 0x000f28000c1e1500 */
[----:B------:R-:W4:Y:S04]  /*6150*/  @P0 LDG.E.U16 R187, desc[UR20][R144.64] ;  /* 0x0000001490bb0981 */ /* 0x000f28000c1e1500 */
[----:B------:R-:W4:Y:S04]  /*6160*/  @P0 LDG.E.U16 R188, desc[UR20][R150.64] ;  /* 0x0000001496bc0981 */ /* 0x000f28000c1e1500 */
[----:B------:R-:W4:Y:S01]  /*6170*/  @P0 LDG.E.U16 R189, desc[UR20][R156.64] ;  /* 0x000000149cbd0981 */ /* 0x000f22000c1e1500 */
[----:B------:R-:W-:-:S03]  /*6180*/  PRMT R191, RZ, 0x7610, R191 ;  /* 0x00007610ffbf7816 */ /* 0x000fc600000000bf */
[----:B------:R-:W4:Y:S04]  /*6190*/  @P0 LDG.E.U16 R190, desc[UR20][R162.64] ;  /* 0x00000014a2be0981 */ /* 0x000f28000c1e1500 */
[----:B------:R-:W4:Y:S04]  /*61a0*/  @P0 LDG.E.U16 R191, desc[UR20][R90.64] ;  /* 0x000000145abf0981 */ /* 0x000f28000c1e1500 */
[----:B------:R-:W-:Y:S04]  /*61b0*/  STS.U16 [R222+UR9+0x8100], R212 ;  /* 0x008100d4de007988 */ /* 0x000fe80008000409 */
        /* <DEDUP_REMOVED lines=15> */
[----:B--2---:R-:W-:Y:S04]  /*62b0*/  STS.U16 [R219+UR9+0x8300], R202 ;  /* 0x008300cadb007988 */ /* 0x004fe80008000409 */
[----:B---3--:R0:W-:Y:S04]  /*62c0*/  STS.U16 [R2+UR9+0x800], R193 ;  /* 0x000800c102007988 */ /* 0x0081e80008000409 */
[----:B------:R1:W-:Y:S04]  /*62d0*/  STS.U16 [R2+UR9+0xc00], R194 ;  /* 0x000c00c202007988 */ /* 0x0003e80008000409 */
[----:B------:R2:W-:Y:S01]  /*62e0*/  STS.U16 [R2+UR9+0x1000], R195 ;  /* 0x001000c302007988 */ /* 0x0005e20008000409 */
[----:B0-----:R-:W-:-:S03]  /*62f0*/  PRMT R193, RZ, 0x7610, R193 ;  /* 0x00007610ffc17816 */ /* 0x001fc600000000c1 */
[----:B------:R0:W-:Y:S01]  /*6300*/  STS.U16 [R2+UR9+0x1400], R196 ;  /* 0x001400c402007988 */ /* 0x0001e20008000409 */
[----:B-1----:R-:W-:-:S03]  /*6310*/  PRMT R194, RZ, 0x7610, R194 ;  /* 0x00007610ffc27816 */ /* 0x002fc600000000c2 */
[----:B------:R1:W-:Y:S01]  /*6320*/  STS.U16 [R2+UR9+0x1800], R197 ;  /* 0x001800c502007988 */ /* 0x0003e20008000409 */
[----:B--2---:R-:W-:-:S03]  /*6330*/  PRMT R195, RZ, 0x7610, R195 ;  /* 0x00007610ffc37816 */ /* 0x004fc600000000c3 */
[----:B------:R2:W-:Y:S01]  /*6340*/  STS.U16 [R2+UR9+0x1c00], R198 ;  /* 0x001c00c602007988 */ /* 0x0005e20008000409 */
[----:B0-----:R-:W-:-:S03]  /*6350*/  PRMT R196, RZ, 0x7610, R196 ;  /* 0x00007610ffc47816 */ /* 0x001fc600000000c4 */
[----:B------:R0:W-:Y:S01]  /*6360*/  STS.U16 [R2+UR9+0x2000], R199 ;  /* 0x002000c702007988 */ /* 0x0001e20008000409 */
[----:B-1----:R-:W-:-:S03]  /*6370*/  PRMT R197, RZ, 0x7610, R197 ;  /* 0x00007610ffc57816 */ /* 0x002fc600000000c5 */
[----:B------:R-:W3:Y:S01]  /*6380*/  @P0 LDG.E.U16 R193, desc[UR20][R48.64] ;  /* 0x0000001430c10981 */ /* 0x000ee2000c1e1500 */
[----:B--2---:R-:W-:-:S03]  /*6390*/  PRMT R198, RZ, 0x7610, R198 ;  /* 0x00007610ffc67816 */ /* 0x004fc600000000c6 */
[----:B------:R1:W-:Y:S01]  /*63a0*/  STS.U16 [R2+UR9+0x2400], R201 ;  /* 0x002400c902007988 */ /* 0x0003e20008000409 */
[----:B------:R-:W-:Y:S02]  /*63b0*/  PRMT R200, RZ, 0x7610, R200 ;  /* 0x00007610ffc87816 */ /* 0x000fe400000000c8 */
[----:B0-----:R-:W-:Y:S01]  /*63c0*/  PRMT R199, RZ, 0x7610, R199 ;  /* 0x00007610ffc77816 */ /* 0x001fe200000000c7 */
[----:B------:R-:W2:Y:S01]  /*63d0*/  @P0 LDG.E.U16 R194, desc[UR20][R52.64] ;  /* 0x0000001434c20981 */ /* 0x000ea2000c1e1500 */
[----:B------:R-:W-:-:S03]  /*63e0*/  PRMT R202, RZ, 0x7610, R202 ;  /* 0x00007610ffca7816 */ /* 0x000fc600000000ca */
[----:B------:R-:W2:Y:S01]  /*63f0*/  @P0 LDG.E.U16 R195, desc[UR20][R56.64] ;  /* 0x0000001438c30981 */ /* 0x000ea2000c1e1500 */
[----:B-1----:R-:W-:-:S03]  /*6400*/  PRMT R201, RZ, 0x7610, R201 ;  /* 0x00007610ffc97816 */ /* 0x002fc600000000c9 */
[----:B------:R0:W-:Y:S04]  /*6410*/  STS.U16 [R2+UR9+0x2800], R203 ;  /* 0x002800cb02007988 */ /* 0x0001e80008000409 */
[----:B------:R-:W2:Y:S04]  /*6420*/  @P0 LDG.E.U16 R196, desc[UR20][R60.64] ;  /* 0x000000143cc40981 */ /* 0x000ea8000c1e1500 */
[----:B------:R1:W-:Y:S01]  /*6430*/  STS.U16 [R2+UR9+0x2c00], R204 ;  /* 0x002c00cc02007988 */ /* 0x0003e20008000409 */
[----:B0-----:R-:W-:-:S03]  /*6440*/  PRMT R203, RZ, 0x7610, R203 ;  /* 0x00007610ffcb7816 */ /* 0x001fc600000000cb */
[----:B------:R-:W2:Y:S04]  /*6450*/  @P0 LDG.E.U16 R197, desc[UR20][R64.64] ;  /* 0x0000001440c50981 */ /* 0x000ea8000c1e1500 */
[----:B------:R0:W-:Y:S01]  /*6460*/  STS.U16 [R2+UR9+0x3000], R205 ;  /* 0x003000cd02007988 */ /* 0x0001e20008000409 */
[----:B-1----:R-:W-:-:S03]  /*6470*/  PRMT R204, RZ, 0x7610, R204 ;  /* 0x00007610ffcc7816 */ /* 0x002fc600000000cc */
[----:B------:R-:W2:Y:S04]  /*6480*/  @P0 LDG.E.U16 R198, desc[UR20][R128.64] ;  /* 0x0000001480c60981 */ /* 0x000ea8000c1e1500 */
[----:B------:R1:W-:Y:S01]  /*6490*/  STS.U16 [R2+UR9+0x3400], R206 ;  /* 0x003400ce02007988 */ /* 0x0003e20008000409 */
[----:B0-----:R-:W-:-:S03]  /*64a0*/  PRMT R205, RZ, 0x7610, R205 ;  /* 0x00007610ffcd7816 */ /* 0x001fc600000000cd */
[----:B------:R-:W2:Y:S04]  /*64b0*/  @P0 LDG.E.U16 R199, desc[UR20][R134.64] ;  /* 0x0000001486c70981 */ /* 0x000ea8000c1e1500 */
[----:B------:R0:W-:Y:S01]  /*64c0*/  STS.U16 [R2+UR9+0x3800], R207 ;  /* 0x003800cf02007988 */ /* 0x0001e20008000409 */
[----:B-1----:R-:W-:-:S03]  /*64d0*/  PRMT R206, RZ, 0x7610, R206 ;  /* 0x00007610ffce7816 */ /* 0x002fc600000000ce */
[----:B------:R-:W2:Y:S04]  /*64e0*/  @P0 LDG.E.U16 R200, desc[UR20][R140.64] ;  /* 0x000000148cc80981 */ /* 0x000ea8000c1e1500 */
[----:B------:R1:W-:Y:S01]  /*64f0*/  STS.U16 [R2+UR9], R24 ;  /* 0x0000001802007988 */ /* 0x0003e20008000409 */
[----:B0-----:R-:W-:-:S03]  /*6500*/  PRMT R207, RZ, 0x7610, R207 ;  /* 0x00007610ffcf7816 */ /* 0x001fc600000000cf */
[----:B------:R-:W-:Y:S04]  /*6510*/  STS.U16 [R2+UR9+0x400], R25 ;  /* 0x0004001902007988 */ /* 0x000fe80008000409 */
[----:B------:R0:W-:Y:S04]  /*6520*/  STS.U16 [R2+UR9+0x3c00], R208 ;  /* 0x003c00d002007988 */ /* 0x0001e80008000409 */
[----:B------:R-:W2:Y:S01]  /*6530*/  @P0 LDG.E.U16 R201, desc[UR20][R146.64] ;  /* 0x0000001492c90981 */ /* 0x000ea2000c1e1500 */
[----:B-1----:R-:W-:-:S03]  /*6540*/  PRMT R24, RZ, 0x7610, R24 ;  /* 0x00007610ff187816 */ /* 0x002fc60000000018 */
[----:B------:R1:W-:Y:S01]  /*6550*/  STS.U16 [R222+UR9+0x100], R209 ;  /* 0x000100d1de007988 */ /* 0x0003e20008000409 */
[----:B0-----:R-:W-:-:S03]  /*6560*/  PRMT R208, RZ, 0x7610, R208 ;  /* 0x00007610ffd07816 */ /* 0x001fc600000000d0 */
[----:B------:R-:W2:Y:S01]  /*6570*/  @P0 LDG.E.U16 R202, desc[UR20][R152.64] ;  /* 0x0000001498ca0981 */ /* 0x000ea2000c1e1500 */
[----:B------:R-:W-:-:S03]  /*6580*/  PRMT R25, RZ, 0x7610, R25 ;  /* 0x00007610ff197816 */ /* 0x000fc60000000019 */
[----:B------:R-:W2:Y:S01]  /*6590*/  @P0 LDG.E.U16 R203, desc[UR20][R158.64] ;  /* 0x000000149ecb0981 */ /* 0x000ea2000c1e1500 */
[----:B-1----:R-:W-:-:S03]  /*65a0*/  PRMT R209, RZ, 0x7610, R209 ;  /* 0x00007610ffd17816 */ /* 0x002fc600000000d1 */
        /* <DEDUP_REMOVED lines=28> */
[----:B------:R-:W2:Y:S04]  /*6770*/  @P0 LDG.E.U16 R181, desc[UR20][R154.64] ;  /* 0x000000149ab50981 */ /* 0x000ea8000c1e1500 */
[----:B------:R-:W2:Y:S04]  /*6780*/  @P0 LDG.E.U16 R84, desc[UR20][R94.64] ;  /* 0x000000145e540981 */ /* 0x000ea8000c1e1500 */
[----:B------:R-:W2:Y:S04]  /*6790*/  @P0 LDG.E.U16 R85, desc[UR20][R98.64] ;  /* 0x0000001462550981 */ /* 0x000ea8000c1e1500 */
[----:B------:R-:W2:Y:S04]  /*67a0*/  @P0 LDG.E.U16 R87, desc[UR20][R102.64] ;  /* 0x0000001466570981 */ /* 0x000ea8000c1e1500 */
[----:B------:R-:W2:Y:S04]  /*67b0*/  @P0 LDG.E.U16 R172, desc[UR20][R106.64] ;  /* 0x000000146aac0981 */ /* 0x000ea8000c1e1500 */
[----:B------:R-:W2:Y:S04]  /*67c0*/  @P0 LDG.E.U16 R175, desc[UR20][R110.64] ;  /* 0x000000146eaf0981 */ /* 0x000ea8000c1e1500 */
[----:B------:R-:W2:Y:S04]  /*67d0*/  @P0 LDG.E.U16 R176, desc[UR20][R114.64] ;  /* 0x0000001472b00981 */ /* 0x000ea8000c1e1500 */
[----:B------:R-:W2:Y:S04]  /*67e0*/  @P0 LDG.E.U16 R177, desc[UR20][R118.64] ;  /* 0x0000001476b10981 */ /* 0x000ea8000c1e1500 */
[----:B----4-:R-:W-:Y:S04]  /*67f0*/  STS.U16 [R222+UR9+0x500], R210 ;  /* 0x000500d2de007988 */ /* 0x010fe80008000409 */
[----:B-----5:R-:W-:Y:S04]  /*6800*/  STS.U16 [R222+UR9+0x900], R211 ;  /* 0x000900d3de007988 */ /* 0x020fe80008000409 */
[----:B------:R0:W-:Y:S01]  /*6810*/  STS.U16 [R222+UR9+0xd00], R192 ;  /* 0x000d00c0de007988 */ /* 0x0001e20008000409 */
[----:B------:R-:W-:-:S02]  /*6820*/  SHF.R.S32.HI R234, RZ, 0x1f, R213 ;  /* 0x0000001fffea7819 */ /* 0x000fc400000114d5 */
[-C--:B------:R-:W-:Y:S02]  /*6830*/  LEA R227, P2, R213, R86.reuse, 0x1 ;  /* 0x00000056d5e37211 */ /* 0x080fe400078408ff */
[----:B------:R-:W-:Y:S02]  /*6840*/  LEA R230, P3, R19, R86, 0x1 ;  /* 0x0000005613e67211 */ /* 0x000fe400078608ff */
[----:B0-----:R-:W-:-:S04]  /*6850*/  SHF.R.S32.HI R192, RZ, 0x1f, R23 ;  /* 0x0000001fffc07819 */ /* 0x001fc80000011417 */
[----:B------:R-:W-:-:S04]  /*6860*/  SHF.L.U64.HI R23, R23, 0x1, R192 ;  /* 0x0000000117177819 */ /* 0x000fc800000102c0 */
[----:B------:R-:W-:Y:S02]  /*6870*/  LEA.HI.X R234, R213, R23, R234, 0x1, P2 ;  /* 0x00000017d5ea7211 */ /* 0x000fe400010f0cea */
[----:B------:R-:W-:Y:S02]  /*6880*/  LEA R225, P2, R26, R86, 0x1 ;  /* 0x000000561ae17211 */ /* 0x000fe400078408ff */
[----:B------:R-:W-:Y:S01]  /*6890*/  ISETP.NE.U32.AND P0, PT, R214, RZ, PT ;  /* 0x000000ffd600720c */ /* 0x000fe20003f05070 */
[----:B---3--:R-:W-:Y:S04]  /*68a0*/  STS.U16 [R222+UR9+0x1100], R193 ;  /* 0x001100c1de007988 */ /* 0x008fe80008000409 */
[----:B--2---:R-:W-:Y:S04]  /*68b0*/  STS.U16 [R222+UR9+0x1500], R194 ;  /* 0x001500c2de007988 */ /* 0x004fe80008000409 */
        /* <DEDUP_REMOVED lines=15> */
[----:B------:R0:W-:Y:S04]  /*69b0*/  STS.U16 [R237+UR9+0x1600], R24 ;  /* 0x00160018ed007988 */ /* 0x0001e80008000409 */
[----:B------:R-:W-:Y:S04]  /*69c0*/  STS.U16 [R237+UR9+0x1a00], R25 ;  /* 0x001a0019ed007988 */ /* 0x000fe80008000409 */
[----:B------:R-:W-:Y:S01]  /*69d0*/  STS.U16 [R237+UR9+0x1e00], R82 ;  /* 0x001e0052ed007988 */ /* 0x000fe20008000409 */
[----:B0-----:R-:W-:-:S03]  /*69e0*/  SHF.R.S32.HI R24, RZ, 0x1f, R19 ;  /* 0x0000001fff187819 */ /* 0x001fc60000011413 */
[----:B------:R-:W-:Y:S04]  /*69f0*/  STS.U16 [R237+UR9+0x2200], R83 ;  /* 0x00220053ed007988 */ /* 0x000fe80008000409 */
[----:B------:R0:W-:Y:S01]  /*6a00*/  STS.U16 [R237+UR9+0x2600], R173 ;  /* 0x002600aded007988 */ /* 0x0001e20008000409 */
[----:B------:R-:W-:-:S03]  /*6a10*/  LEA.HI.X R235, R19, R23, R24, 0x1, P3 ;  /* 0x0000001713eb7211 */ /* 0x000fc600018f0c18 */
[----:B------:R-:W-:Y:S01]  /*6a20*/  STS.U16 [R237+UR9+0x2a00], R174 ;  /* 0x002a00aeed007988 */ /* 0x000fe20008000409 */
[----:B------:R-:W-:-:S03]  /*6a30*/  SHF.R.S32.HI R19, RZ, 0x1f, R26 ;  /* 0x0000001fff137819 */ /* 0x000fc6000001141a */
[----:B------:R-:W-:Y:S04]  /*6a40*/  STS.U16 [R237+UR9+0x2e00], R178 ;  /* 0x002e00b2ed007988 */ /* 0x000fe80008000409 */
[----:B------:R1:W-:Y:S04]  /*6a50*/  STS.U16 [R237+UR9+0x3200], R179 ;  /* 0x003200b3ed007988 */ /* 0x0003e80008000409 */
[----:B------:R-:W-:Y:S01]  /*6a60*/  STS.U16 [R237+UR9+0x3600], R181 ;  /* 0x003600b5ed007988 */ /* 0x000fe20008000409 */
[----:B------:R-:W-:-:S03]  /*6a70*/  SHF.R.S32.HI R24, RZ, 0x1f, R28 ;  /* 0x0000001fff187819 */ /* 0x000fc6000001141c */
[----:B------:R-:W-:Y:S01]  /*6a80*/  STS.U16 [R237+UR9+0x3a00], R182 ;  /* 0x003a00b6ed007988 */ /* 0x000fe20008000409 */
[----:B------:R-:W-:-:S03]  /*6a90*/  LEA R228, P3, R28, R86, 0x1 ;  /* 0x000000561ce47211 */ /* 0x000fc600078608ff */
[----:B------:R-:W-:Y:S01]  /*6aa0*/  STS.U16 [R237+UR9+0x3e00], R183 ;  /* 0x003e00b7ed007988 */ /* 0x000fe20008000409 */
[----:B------:R-:W-:-:S03]  /*6ab0*/  LEA.HI.X R232, R26, R23, R19, 0x1, P2 ;  /* 0x000000171ae87211 */ /* 0x000fc600010f0c13 */
[----:B------:R-:W-:Y:S01]  /*6ac0*/  STS.U16 [R219+UR9+0x300], R84 ;  /* 0x00030054db007988 */ /* 0x000fe20008000409 */
[----:B------:R-:W-:Y:S02]  /*6ad0*/  SHF.R.S32.HI R19, RZ, 0x1f, R29 ;  /* 0x0000001fff137819 */ /* 0x000fe4000001141d */
[----:B0-----:R-:W-:Y:S01]  /*6ae0*/  LEA R173, P2, R29, R86, 0x1 ;  /* 0x000000561dad7211 */ /* 0x001fe200078408ff */
[----:B------:R0:W-:Y:S01]  /*6af0*/  STS.U16 [R219+UR9+0x700], R85 ;  /* 0x00070055db007988 */ /* 0x0001e20008000409 */
[----:B------:R-:W-:-:S03]  /*6b00*/  LEA.HI.X R233, R28, R23, R24, 0x1, P3 ;  /* 0x000000171ce97211 */ /* 0x000fc600018f0c18 */
        /* <DEDUP_REMOVED lines=8> */
[----:B-1----:R-:W-:Y:S01]  /*6b90*/  LEA R179, P2, R27, R86, 0x1 ;  /* 0x000000561bb37211 */ /* 0x002fe200078408ff */
[----:B------:R-:W-:Y:S01]  /*6ba0*/  STS.U16 [R219+UR9+0x1b00], R177 ;  /* 0x001b00b1db007988 */ /* 0x000fe20008000409 */
[----:B------:R-:W-:-:S03]  /*6bb0*/  LEA.HI.X R229, R81, R23, R24, 0x1, P3 ;  /* 0x0000001751e57211 */ /* 0x000fc600018f0c18 */
[----:B------:R-:W-:Y:S01]  /*6bc0*/  STS.U16 [R219+UR9+0x1f00], R180 ;  /* 0x001f00b4db007988 */ /* 0x000fe20008000409 */
[----:B------:R-:W-:-:S03]  /*6bd0*/  SHF.R.S32.HI R24, RZ, 0x1f, R80 ;  /* 0x0000001fff187819 */ /* 0x000fc60000011450 */
[----:B------:R-:W-:Y:S01]  /*6be0*/  STS.U16 [R219+UR9+0x2300], R184 ;  /* 0x002300b8db007988 */ /* 0x000fe20008000409 */
[----:B------:R-:W-:Y:S01]  /*6bf0*/  LEA R224, P3, R80, R86, 0x1 ;  /* 0x0000005650e07211 */ /* 0x000fe200078608ff */
[-C--:B0-----:R-:W-:Y:S02]  /*6c00*/  IMAD R85, R217, R20.reuse, RZ ;  /* 0x00000014d9557224 */ /* 0x081fe400078e02ff */
[----:B------:R-:W-:Y:S01]  /*6c10*/  STS.U16 [R219+UR9+0x2700], R185 ;  /* 0x002700b9db007988 */ /* 0x000fe20008000409 */
[-C--:B------:R-:W-:Y:S01]  /*6c20*/  LEA.HI.X R223, R27, R23.reuse, R19, 0x1, P2 ;  /* 0x000000171bdf7211 */ /* 0x080fe200010f0c13 */
[----:B------:R-:W-:Y:S02]  /*6c30*/  IMAD R27, R218, R20, RZ ;  /* 0x00000014da1b7224 */ /* 0x000fe400078e02ff */
[----:B------:R-:W-:Y:S04]  /*6c40*/  STS.U16 [R219+UR9+0x2b00], R186 ;  /* 0x002b00badb007988 */ /* 0x000fe80008000409 */
[----:B------:R-:W-:Y:S01]  /*6c50*/  STS.U16 [R219+UR9+0x2f00], R187 ;  /* 0x002f00bbdb007988 */ /* 0x000fe20008000409 */
[----:B------:R-:W-:-:S03]  /*6c60*/  LEA.HI.X R222, R80, R23, R24, 0x1, P3 ;  /* 0x0000001750de7211 */ /* 0x000fc600018f0c18 */
[----:B------:R0:W-:Y:S01]  /*6c70*/  STS.U16 [R219+UR9+0x3300], R188 ;  /* 0x003300bcdb007988 */ /* 0x0001e20008000409 */
[----:B------:R-:W-:-:S03]  /*6c80*/  IMAD R24, R215, R20, RZ ;  /* 0x00000014d7187224 */ /* 0x000fc600078e02ff */
[----:B------:R-:W-:Y:S01]  /*6c90*/  STS.U16 [R219+UR9+0x3700], R189 ;  /* 0x003700bddb007988 */ /* 0x000fe20008000409 */
[----:B------:R-:W-:-:S03]  /*6ca0*/  IMAD R84, R216, R20, RZ ;  /* 0x00000014d8547224 */ /* 0x000fc600078e02ff */
[----:B------:R1:W-:Y:S01]  /*6cb0*/  STS.U16 [R219+UR9+0x3b00], R190 ;  /* 0x003b00bedb007988 */ /* 0x0003e20008000409 */
[C---:B0-----:R-:W-:Y:S02]  /*6cc0*/  IMAD.SHL.U32 R188, R27.reuse, 0x2, RZ ;  /* 0x000000021bbc7824 */ /* 0x041fe400078e00ff */
[----:B------:R-:W-:-:S04]  /*6cd0*/  IMAD.HI R27, R27, 0x2, RZ ;  /* 0x000000021b1b7827 */ /* 0x000fc800078e02ff */
[C---:B-1----:R-:W-:Y:S02]  /*6ce0*/  IMAD.SHL.U32 R190, R85.reuse, 0x2, RZ ;  /* 0x0000000255be7824 */ /* 0x042fe400078e00ff */
[----:B------:R-:W-:Y:S01]  /*6cf0*/  IMAD.HI R85, R85, 0x2, RZ ;  /* 0x0000000255557827 */ /* 0x000fe200078e02ff */
[--C-:B------:R-:W-:Y:S02]  /*6d00*/  IADD3 R188, P4, P5, R188, UR16, R86.reuse ;  /* 0x00000010bcbc7c10 */ /* 0x100fe4000fd9e056 */
[--C-:B------:R-:W-:Y:S01]  /*6d10*/  IADD3 R190, P2, P3, R190, UR16, R86.reuse ;  /* 0x00000010bebe7c10 */ /* 0x100fe2000fb5e056 */
[----:B------:R-:W-:Y:S02]  /*6d20*/  IMAD.SHL.U32 R194, R24, 0x2, RZ ;  /* 0x0000000218c27824 */ /* 0x000fe400078e00ff */
[-C--:B------:R-:W-:Y:S02]  /*6d30*/  IMAD R83, R4, R20.reuse, RZ ;  /* 0x0000001404537224 */ /* 0x080fe400078e02ff */
[----:B------:R-:W-:Y:S01]  /*6d40*/  IMAD.SHL.U32 R192, R84, 0x2, RZ ;  /* 0x0000000254c07824 */ /* 0x000fe200078e00ff */
[----:B------:R0:W-:Y:S01]  /*6d50*/  STS.U16 [R219+UR9+0x3f00], R191 ;  /* 0x003f00bfdb007988 */ /* 0x0001e20008000409 */
[----:B------:R-:W-:Y:S01]  /*6d60*/  IMAD R80, R3, R20, RZ ;  /* 0x0000001403507224 */ /* 0x000fe200078e02ff */
[--C-:B------:R-:W-:Y:S01]  /*6d70*/  IADD3.X R189, PT, PT, R27, UR17, R23.reuse, P4, P5 ;  /* 0x000000111bbd7c10 */ /* 0x100fe2000a7ea417 */
[----:B------:R-:W-:Y:S01]  /*6d80*/  IMAD.HI R24, R24, 0x2, RZ ;  /* 0x0000000218187827 */ /* 0x000fe200078e02ff */
[----:B------:R-:W-:Y:S01]  /*6d90*/  IADD3 R192, P4, P5, R192, UR16, R86 ;  /* 0x00000010c0c07c10 */ /* 0x000fe2000fd9e056 */
[----:B------:R1:W-:Y:S06]  /*6da0*/  MEMBAR.ALL.CTA ;  /* 0x0000000000007992 */ /* 0x0003ec0000008000 */
[----:B-1----:R-:W1:Y:S01]  /*6db0*/  FENCE.VIEW.ASYNC.S ;  /* 0x00000000000073c6 */ /* 0x002e620000000000 */
[----:B------:R-:W-:Y:S01]  /*6dc0*/  IMAD.HI R84, R84, 0x2, RZ ;  /* 0x0000000254547827 */ /* 0x000fe200078e02ff */
[----:B0-----:R-:W-:-:S03]  /*6dd0*/  IADD3.X R191, PT, PT, R85, UR17, R23, P2, P3 ;  /* 0x0000001155bf7c10 */ /* 0x001fc600097e6417 */
[----:B------:R-:W-:Y:S01]  /*6de0*/  IMAD.SHL.U32 R198, R83, 0x2, RZ ;  /* 0x0000000253c67824 */ /* 0x000fe200078e00ff */
[--C-:B------:R-:W-:Y:S01]  /*6df0*/  IADD3 R194, P2, P3, R194, UR16, R86.reuse ;  /* 0x00000010c2c27c10 */ /* 0x100fe2000fb5e056 */
[-C--:B------:R-:W-:Y:S02]  /*6e00*/  IMAD R82, R15, R20.reuse, RZ ;  /* 0x000000140f527224 */ /* 0x080fe400078e02ff */
[----:B------:R-:W-:Y:S02]  /*6e10*/  IMAD.SHL.U32 R196, R80, 0x2, RZ ;  /* 0x0000000250c47824 */ /* 0x000fe400078e00ff */
[----:B------:R-:W-:Y:S01]  /*6e20*/  IMAD R19, R11, R20, RZ ;  /* 0x000000140b137224 */ /* 0x000fe200078e02ff */
[--C-:B------:R-:W-:Y:S01]  /*6e30*/  IADD3.X R195, PT, PT, R24, UR17, R23.reuse, P2, P3 ;  /* 0x0000001118c37c10 */ /* 0x100fe200097e6417 */
[----:B------:R-:W-:Y:S01]  /*6e40*/  IMAD.HI R83, R83, 0x2, RZ ;  /* 0x0000000253537827 */ /* 0x000fe200078e02ff */
[----:B------:R-:W-:Y:S02]  /*6e50*/  IADD3.X R193, PT, PT, R84, UR17, R23, P4, P5 ;  /* 0x0000001154c17c10 */ /* 0x000fe4000a7ea417 */
[--C-:B------:R-:W-:Y:S01]  /*6e60*/  IADD3 R198, P2, P3, R198, UR16, R86.reuse ;  /* 0x00000010c6c67c10 */ /* 0x100fe2000fb5e056 */
[----:B------:R-:W-:Y:S01]  /*6e70*/  IMAD.HI R80, R80, 0x2, RZ ;  /* 0x0000000250507827 */ /* 0x000fe200078e02ff */
[----:B------:R-:W-:-:S03]  /*6e80*/  IADD3 R196, P4, P5, R196, UR16, R86 ;  /* 0x00000010c4c47c10 */ /* 0x000fc6000fd9e056 */
[----:B------:R-:W-:Y:S02]  /*6e90*/  IMAD.SHL.U32 R202, R82, 0x2, RZ ;  /* 0x0000000252ca7824 */ /* 0x000fe400078e00ff */
        /* <DEDUP_REMOVED lines=10> */
[----:B------:R-:W-:Y:S02]  /*6f40*/  IMAD.SHL.U32 R204, R81, 0x2, RZ ;  /* 0x0000000251cc7824 */ /* 0x000fe400078e00ff */
[-C--:B------:R-:W-:Y:S02]  /*6f50*/  IMAD R28, R16, R20.reuse, RZ ;  /* 0x00000014101c7224 */ /* 0x080fe400078e02ff */
        /* <DEDUP_REMOVED lines=28> */
[----:B------:R-:W-:Y:S01]  /*7120*/  IMAD.SHL.U32 R80, R24, 0x2, RZ ;  /* 0x0000000218507824 */ /* 0x000fe200078e00ff */
[--C-:B------:R-:W-:Y:S01]  /*7130*/  IADD3.X R215, PT, PT, R27, UR17, R23.reuse, P2, P3 ;  /* 0x000000111bd77c10 */ /* 0x100fe200097e6417 */
[----:B------:R-:W-:Y:S01]  /*7140*/  IMAD.HI R19, R19, 0x2, RZ ;  /* 0x0000000213137827 */ /* 0x000fe200078e02ff */
[----:B------:R-:W-:Y:S02]  /*7150*/  IADD3.X R213, PT, PT, R25, UR17, R23, P5, P4 ;  /* 0x0000001119d57c10 */ /* 0x000fe4000afe8417 */
[--C-:B------:R-:W-:Y:S01]  /*7160*/  IADD3 R82, P2, P3, R82, UR16, R86.reuse ;  /* 0x0000001052527c10 */ /* 0x100fe2000fb5e056 */
[----:B------:R-:W-:Y:S01]  /*7170*/  IMAD.HI R24, R24, 0x2, RZ ;  /* 0x0000000218187827 */ /* 0x000fe200078e02ff */
[----:B------:R-:W-:-:S03]  /*7180*/  IADD3 R80, P5, P4, R80, UR16, R86 ;  /* 0x0000001050507c10 */ /* 0x000fc6000fcbe056 */
[-C--:B------:R-:W-:Y:S02]  /*7190*/  IMAD R26, R7, R20.reuse, RZ ;  /* 0x00000014071a7224 */ /* 0x080fe400078e02ff */
[-C--:B------:R-:W-:Y:S01]  /*71a0*/  IMAD R25, R10, R20.reuse, RZ ;  /* 0x000000140a197224 */ /* 0x080fe200078e02ff */
[--C-:B------:R-:W-:Y:S01]  /*71b0*/  IADD3.X R83, PT, PT, R19, UR17, R23.reuse, P2, P3 ;  /* 0x0000001113537c10 */ /* 0x100fe200097e6417 */
[----:B------:R-:W-:Y:S01]  /*71c0*/  IMAD.SHL.U32 R216, R26, 0x2, RZ ;  /* 0x000000021ad87824 */ /* 0x000fe200078e00ff */
[----:B------:R-:W-:Y:S01]  /*71d0*/  IADD3.X R81, PT, PT, R24, UR17, R23, P5, P4 ;  /* 0x0000001118517c10 */ /* 0x000fe2000afe8417 */
[----:B------:R-:W-:Y:S02]  /*71e0*/  IMAD.SHL.U32 R218, R25, 0x2, RZ ;  /* 0x0000000219da7824 */ /* 0x000fe400078e00ff */
[-C--:B------:R-:W-:Y:S02]  /*71f0*/  IMAD R19, R14, R20.reuse, RZ ;  /* 0x000000140e137224 */ /* 0x080fe400078e02ff */
[----:B------:R-:W-:Y:S01]  /*7200*/  IMAD R24, R18, R20, RZ ;  /* 0x0000001412187224 */ /* 0x000fe200078e02ff */
[--C-:B------:R-:W-:Y:S01]  /*7210*/  IADD3 R216, P5, P4, R216, UR16, R86.reuse ;  /* 0x00000010d8d87c10 */ /* 0x100fe2000fcbe056 */
[----:B------:R-:W-:Y:S01]  /*7220*/  IMAD.HI R26, R26, 0x2, RZ ;  /* 0x000000021a1a7827 */ /* 0x000fe200078e02ff */
[----:B------:R-:W-:-:S03]  /*7230*/  IADD3 R218, P2, P3, R218, UR16, R86 ;  /* 0x00000010dada7c10 */ /* 0x000fc6000fb5e056 */
[----:B------:R-:W-:-:S04]  /*7240*/  IMAD.HI R25, R25, 0x2, RZ ;  /* 0x0000000219197827 */ /* 0x000fc800078e02ff */
[----:B------:R-:W-:Y:S02]  /*7250*/  IMAD.SHL.U32 R84, R19, 0x2, RZ ;  /* 0x0000000213547824 */ /* 0x000fe400078e00ff */
[----:B------:R-:W-:Y:S01]  /*7260*/  IMAD.SHL.U32 R87, R24, 0x2, RZ ;  /* 0x0000000218577824 */ /* 0x000fe200078e00ff */
[--C-:B------:R-:W-:Y:S01]  /*7270*/  IADD3.X R217, PT, PT, R26, UR17, R23.reuse, P5, P4 ;  /* 0x000000111ad97c10 */ /* 0x100fe2000afe8417 */
[----:B------:R-:W-:Y:S01]  /*7280*/  IMAD.HI R24, R24, 0x2, RZ ;  /* 0x0000000218187827 */ /* 0x000fe200078e02ff */
[----:B-1----:R-:W-:Y:S01]  /*7290*/  BAR.SYNC.DEFER_BLOCKING 0x0 ;  /* 0x0000000000007b1d */ /* 0x002fe20000010000 */
[--C-:B------:R-:W-:Y:S02]  /*72a0*/  IADD3 R84, P5, P4, R84, UR16, R86.reuse ;  /* 0x0000001054547c10 */ /* 0x100fe4000fcbe056 */
[----:B------:R-:W-:Y:S02]  /*72b0*/  IADD3.X R219, PT, PT, R25, UR17, R23, P2, P3 ;  /* 0x0000001119db7c10 */ /* 0x000fe400097e6417 */
[----:B------:R-:W-:-:S04]  /*72c0*/  IADD3 R86, P2, P3, R87, UR16, R86 ;  /* 0x0000001057567c10 */ /* 0x000fc8000fb5e056 */
[--C-:B------:R-:W-:Y:S02]  /*72d0*/  IADD3.X R87, PT, PT, R24, UR17, R23.reuse, P2, P3 ;  /* 0x0000001118577c10 */ /* 0x100fe400097e6417 */
[----:B------:R-:W-:Y:S01]  /*72e0*/  ISETP.LT.OR P2, PT, R236, 0x40, P0 ;  /* 0x00000040ec00780c */ /* 0x000fe20000741670 */
[----:B------:R-:W-:Y:S01]  /*72f0*/  IMAD.HI R19, R19, 0x2, RZ ;  /* 0x0000000213137827 */ /* 0x000fe200078e02ff */
[----:B------:R-:W-:Y:S02]  /*7300*/  UIADD3 UR5, UPT, UPT, UR9, 0x4000, URZ ;  /* 0x0000400009057890 */ /* 0x000fe4000fffe0ff */
[----:B------:R-:W-:Y:S02]  /*7310*/  UIADD3 UR4, UPT, UPT, UR9, 0xa000, URZ ;  /* 0x0000a00009047890 */ /* 0x000fe4000fffe0ff */
[----:B------:R-:W-:Y:S01]  /*7320*/  IADD3.X R85, PT, PT, R19, UR17, R23, P5, P4 ;  /* 0x0000001113557c10 */ /* 0x000fe2000afe8417 */
[----:B------:R-:W-:Y:S02]  /*7330*/  USHF.R.U32.HI UR19, URZ, 0x4, UR5 ;  /* 0x00000004ff137899 */ /* 0x000fe40008011605 */
[----:B------:R-:W-:Y:S01]  /*7340*/  USHF.R.U32.HI UR18, URZ, 0x4, UR4 ;  /* 0x00000004ff127899 */ /* 0x000fe20008011604 */
[----:B------:R-:W-:Y:S01]  /*7350*/  UMOV UR6, URZ ;  /* 0x000000ff00067c82 */ /* 0x000fe20008000000 */
[----:B------:R-:W-:-:S02]  /*7360*/  UMOV UR7, URZ ;  /* 0x000000ff00077c82 */ /* 0x000fc40008000000 */
[----:B------:R-:W-:Y:S08]  /*7370*/  @P2 BRA `(.L_x_6) ;  /* 0x0000000000842947 */ /* 0x000ff00003800000 */
[----:B------:R-:W-:Y:S02]  /*7380*/  UIADD3 UR4, UPT, UPT, UR9, 0x8000, URZ ;  /* 0x0000800009047890 */ /* 0x000fe4000fffe0ff */
[----:B------:R-:W-:Y:S02]  /*7390*/  USHF.R.U32.HI UR14, URZ, 0x4, UR9 ;  /* 0x00000004ff0e7899 */ /* 0x000fe40008011609 */
[----:B------:R-:W-:Y:S02]  /*73a0*/  USHF.R.U32.HI UR4, URZ, 0x4, UR4 ;  /* 0x00000004ff047899 */ /* 0x000fe40008011604 */
[----:B------:R-:W-:Y:S02]  /*73b0*/  USGXT.U32 UR14, UR14, 0xe ;  /* 0x0000000e0e0e789a */ /* 0x000fe40008000000 */
[----:B------:R-:W-:Y:S02]  /*73c0*/  USGXT.U32 UR12, UR4, 0xe ;  /* 0x0000000e040c789a */ /* 0x000fe40008000000 */
[----:B------:R-:W-:-:S02]  /*73d0*/  UIADD3 UR32, UP2, UPT, UR14, 0x2, URZ ;  /* 0x000000020e207890 */ /* 0x000fc4000ff5e0ff */
[----:B------:R-:W-:Y:S01]  /*73e0*/  UIADD3 UR30, UP1, UPT, UR12, 0x80, URZ ;  /* 0x000000800c1e7890 */ /* 0x000fe2000ff3e0ff */
[----:B------:R-:W-:Y:S01]  /*73f0*/  UMOV UR4, URZ ;  /* 0x000000ff00047c82 */ /* 0x000fe20008000000 */
[----:B------:R-:W-:Y:S01]  /*7400*/  UMOV UR34, 0x0 ;  /* 0x0000000000227882 */ /* 0x000fe20000000000 */
[----:B------:R-:W-:Y:S02]  /*7410*/  UIADD3.X UR33, UPT, UPT, UR4, 0x40004040, URZ, UP2, !UPT ;  /* 0x4000404004217890 */ /* 0x000fe400097fe4ff */
[----:B------:R-:W-:Y:S02]  /*7420*/  UIADD3.X UR31, UPT, UPT, UR4, 0x40004040, URZ, UP1, !UPT ;  /* 0x40004040041f7890 */ /* 0x000fe40008ffe4ff */
[----:B------:R-:W-:Y:S02]  /*7430*/  UIADD3.64 UR24, UPT, UPT, UR32, 0x2, URZ ;  /* 0x0000000220187897 */ /* 0x000fe4000fffe0ff */
[----:B------:R-:W-:Y:S02]  /*7440*/  UIADD3.64 UR22, UPT, UPT, UR30, 0x80, URZ ;  /* 0x000000801e167897 */ /* 0x000fe4000fffe0ff */
[----:B------:R-:W-:-:S02]  /*7450*/  UIADD3.64 UR28, UPT, UPT, UR32, 0x4, URZ ;  /* 0x00000004201c7897 */ /* 0x000fc4000fffe0ff */
[----:B------:R-:W-:Y:S01]  /*7460*/  UIADD3.64 UR26, UPT, UPT, UR30, 0x100, URZ ;  /* 0x000001001e1a7897 */ /* 0x000fe2000fffe0ff */
[----:B------:R-:W-:Y:S01]  /*7470*/  UMOV UR35, 0x4208010 ;  /* 0x0420801000237882 */ /* 0x000fe20000000000 */
[----:B------:R-:W-:Y:S01]  /*7480*/  UMOV UR15, 0x40004040 ;  /* 0x40004040000f7882 */ /* 0x000fe20000000000 */
[----:B------:R-:W-:Y:S01]  /*7490*/  UMOV UR13, 0x40004040 ;  /* 0x40004040000d7882 */ /* 0x000fe20000000000 */
[----:B------:R-:W-:Y:S01]  /*74a0*/  UMOV UR36, 0x0 ;  /* 0x0000000000247882 */ /* 0x000fe20000000000 */
[----:B------:R-:W-:Y:S01]  /*74b0*/  UMOV UR37, 0x4208010 ;  /* 0x0420801000257882 */ /* 0x000fe20000000000 */
[----:B------:R-:W-:Y:S01]  /*74c0*/  UMOV UR38, 0x0 ;  /* 0x0000000000267882 */ /* 0x000fe20000000000 */
[----:B------:R-:W-:Y:S01]  /*74d0*/  UMOV UR39, 0x4208010 ;  /* 0x0420801000277882 */ /* 0x000fe20000000000 */
[----:B------:R-:W-:Y:S01]  /*74e0*/  UMOV UR4, UR11 ;  /* 0x0000000b00047c82 */ /* 0x000fe20008000000 */
[----:B------:R-:W-:Y:S01]  /*74f0*/  UMOV UR5, URZ ;  /* 0x000000ff00057c82 */ /* 0x000fe20008000000 */
[----:B------:R0:W-:Y:S01]  /*7500*/  UTCHMMA gdesc[UR12], gdesc[UR14], tmem[UR8], tmem[UR34], idesc[UR35], !UPT ;  /* 0x00ff220e0c0075ea */ /* 0x0001e2000f800008 */
[----:B------:R-:W-:Y:S01]  /*7510*/  UMOV UR40, 0x0 ;  /* 0x0000000000287882 */ /* 0x000fe20000000000 */
[----:B------:R-:W-:Y:S01]  /*7520*/  UMOV UR41, 0x4208010 ;  /* 0x0420801000297882 */ /* 0x000fe20000000000 */
[----:B------:R0:W-:Y:S01]  /*7530*/  UTCHMMA gdesc[UR30], gdesc[UR32], tmem[UR8], tmem[UR36], idesc[UR37], UPT ;  /* 0x00ff24201e0075ea */ /* 0x0001e2000b800008 */
[----:B------:R-:W-:Y:S01]  /*7540*/  UMOV UR4, UR4 ;  /* 0x0000000400047c82 */ /* 0x000fe20008000000 */
[----:B------:R0:W-:Y:S01]  /*7550*/  UTCHMMA gdesc[UR22], gdesc[UR24], tmem[UR8], tmem[UR38], idesc[UR39], UPT ;  /* 0x00ff2618160075ea */ /* 0x0001e2000b800008 */
[----:B------:R0:W-:Y:S01]  /*7560*/  UTCHMMA gdesc[UR26], gdesc[UR28], tmem[UR8], tmem[UR40], idesc[UR41], UPT ;  /* 0x00ff281c1a0075ea */ /* 0x0001e2000b800008 */
[----:B------:R0:W-:Y:S01]  /*7570*/  UTCBAR [UR4], URZ ;  /* 0x000000ff040073e9 */ /* 0x0001e200080000ff */
[----:B------:R-:W-:Y:S01]  /*7580*/  NOP ;  /* 0x0000000000007918 */ /* 0x000fe20000000000 */
.L_x_6:
[----:B------:R-:W-:Y:S01]  /*7590*/  SHF.R.S32.HI R19, RZ, 0x1f, R236 ;  /* 0x0000001fff137819 */ /* 0x000fe200000114ec */
[----:B0-----:R-:W-:Y:S01]  /*75a0*/  USGXT.U32 UR14, UR19, 0xe ;  /* 0x0000000e130e789a */ /* 0x001fe20008000000 */
[----:B------:R-:W-:Y:S01]  /*75b0*/  IADD3 R174, P6, PT, R230, UR16, RZ ;  /* 0x00000010e6ae7c10 */ /* 0x000fe2000ffde0ff */
[----:B------:R-:W-:Y:S01]  /*75c0*/  USGXT.U32 UR12, UR18, 0xe ;  /* 0x0000000e120c789a */ /* 0x000fe20008000000 */
[----:B------:R-:W-:Y:S01]  /*75d0*/  LEA.HI R19, R19, R236, RZ, 0x6 ;  /* 0x000000ec13137211 */ /* 0x000fe200078f30ff */
[----:B------:R-:W-:Y:S01]  /*75e0*/  UIADD3 UR32, UP2, UPT, UR14, 0x2, URZ ;  /* 0x000000020e207890 */ /* 0x000fe2000ff5e0ff */
[----:B------:R-:W-:Y:S01]  /*75f0*/  IADD3 R178, P2, PT, R228, UR16, RZ ;  /* 0x00000010e4b27c10 */ /* 0x000fe2000ff5e0ff */
[----:B------:R-:W-:Y:S01]  /*7600*/  UIADD3 UR30, UP1, UPT, UR12, 0x80, URZ ;  /* 0x000000800c1e7890 */ /* 0x000fe2000ff3e0ff */
[----:B------:R-:W-:Y:S01]  /*7610*/  SHF.R.S32.HI R19, RZ, 0x6, R19 ;  /* 0x00000006ff137819 */ /* 0x000fe20000011413 */
[----:B------:R-:W-:Y:S01]  /*7620*/  UIADD3.X UR33, UPT, UPT, UR7, 0x40004040, URZ, UP2, !UPT ;  /* 0x4000404007217890 */ /* 0x000fe200097fe4ff */
[----:B------:R-:W-:Y:S01]  /*7630*/  IADD3.X R175, PT, PT, R235, UR17, RZ, P6, !PT ;  /* 0x00000011ebaf7c10 */ /* 0x000fe2000b7fe4ff */
[----:B------:R-:W-:Y:S01]  /*7640*/  UIADD3.X UR31, UPT, UPT, UR6, 0x40004040, URZ, UP1, !UPT ;  /* 0x40004040061f7890 */ /* 0x000fe20008ffe4ff */
[----:B------:R-:W-:Y:S01]  /*7650*/  VIMNMX R23, PT, PT, R19, 0x1, !PT ;  /* 0x0000000113177848 */ /* 0x000fe20007fe0100 */
[----:B------:R-:W-:Y:S01]  /*7660*/  IMAD.SHL.U32 R19, R21, 0x40, RZ ;  /* 0x0000004015137824 */ /* 0x000fe200078e00ff */
[----:B------:R-:W-:Y:S01]  /*7670*/  IADD3 R184, P6, PT, R179, UR16, RZ ;  /* 0x00000010b3b87c10 */ /* 0x000fe2000ffde0ff */
[----:B------:R-:W-:Y:S01]  /*7680*/  UMOV UR4, URZ ;  /* 0x000000ff00047c82 */ /* 0x000fe20008000000 */
[----:B------:R-:W-:Y:S01]  /*7690*/  IADD3.X R179, PT, PT, R233, UR17, RZ, P2, !PT ;  /* 0x00000011e9b37c10 */ /* 0x000fe200097fe4ff */
[----:B------:R-:W-:Y:S01]  /*76a0*/  VIADD R21, R23, 0xffffffff ;  /* 0xffffffff17157836 */ /* 0x000fe20000000000 */
[----:B------:R-:W-:Y:S01]  /*76b0*/  IADD3 R172, P3, PT, R227, UR16, RZ ;  /* 0x00000010e3ac7c10 */ /* 0x000fe2000ff7e0ff */
[----:B------:R-:W-:Y:S01]  /*76c0*/  IMAD.SHL.U32 R20, R20, 0x40, RZ ;  /* 0x0000004014147824 */ /* 0x000fe200078e00ff */
[----:B------:R-:W-:-:S02]  /*76d0*/  IADD3 R176, P5, PT, R225, UR16, RZ ;  /* 0x00000010e1b07c10 */ /* 0x000fc4000ffbe0ff */
[----:B------:R-:W-:Y:S02]  /*76e0*/  ISETP.NE.U32.AND P2, PT, R21, RZ, PT ;  /* 0x000000ff1500720c */ /* 0x000fe40003f45070 */
[----:B------:R-:W-:Y:S02]  /*76f0*/  IADD3 R180, P4, PT, R173, UR16, RZ ;  /* 0x00000010adb47c10 */ /* 0x000fe4000ff9e0ff */
[----:B------:R-:W-:Y:S02]  /*7700*/  IADD3.X R173, PT, PT, R234, UR17, RZ, P3, !PT ;  /* 0x00000011eaad7c10 */ /* 0x000fe40009ffe4ff */
[----:B------:R-:W-:Y:S02]  /*7710*/  IADD3.X R177, PT, PT, R232, UR17, RZ, P5, !PT ;  /* 0x00000011e8b17c10 */ /* 0x000fe4000affe4ff */
[----:B------:R-:W-:Y:S02]  /*7720*/  IADD3 R182, P3, PT, R226, UR16, RZ ;  /* 0x00000010e2b67c10 */ /* 0x000fe4000ff7e0ff */
[----:B------:R-:W-:-:S02]  /*7730*/  IADD3 R186, P5, PT, R224, UR16, RZ ;  /* 0x00000010e0ba7c10 */ /* 0x000fc4000ffbe0ff */
[----:B------:R-:W-:Y:S02]  /*7740*/  IADD3.X R181, PT, PT, R231, UR17, RZ, P4, !PT ;  /* 0x00000011e7b57c10 */ /* 0x000fe4000a7fe4ff */
[----:B------:R-:W-:Y:S02]  /*7750*/  IADD3.X R183, PT, PT, R229, UR17, RZ, P3, !PT ;  /* 0x00000011e5b77c10 */ /* 0x000fe40009ffe4ff */
[----:B------:R-:W-:Y:S02]  /*7760*/  IADD3.X R185, PT, PT, R223, UR17, RZ, P6, !PT ;  /* 0x00000011dfb97c10 */ /* 0x000fe4000b7fe4ff */
[----:B------:R-:W-:Y:S01]  /*7770*/  IADD3.X R187, PT, PT, R222, UR17, RZ, P5, !PT ;  /* 0x00000011debb7c10 */ /* 0x000fe2000affe4ff */
[----:B------:R-:W-:Y:S06]  /*7780*/  @!P2 BRA `(.L_x_7) ;  /* 0x000000200054a947 */ /* 0x000fec0003800000 */
[----:B------:R-:W-:Y:S01]  /*7790*/  VIADD R22, R22, 0xffffffc0 ;  /* 0xffffffc016167836 */ /* 0x000fe20000000000 */
[----:B------:R-:W-:Y:S02]  /*77a0*/  UIADD3.64 UR22, UPT, UPT, UR30, 0x80, URZ ;  /* 0x000000801e167897 */ /* 0x000fe4000fffe0ff */
[----:B------:R-:W-:Y:S02]  /*77b0*/  UIADD3.64 UR24, UPT, UPT, UR32, 0x2, URZ ;  /* 0x0000000220187897 */ /* 0x000fe4000fffe0ff */
[----:B------:R-:W-:Y:S01]  /*77c0*/  R2UR UR19, R22 ;  /* 0x00000000161372ca */ /* 0x000fe200000e0000 */
[----:B------:R-:W-:Y:S02]  /*77d0*/  UIADD3.64 UR26, UPT, UPT, UR30, 0x100, URZ ;  /* 0x000001001e1a7897 */ /* 0x000fe4000fffe0ff */
[----:B------:R-:W-:Y:S01]  /*77e0*/  UIADD3.64 UR28, UPT, UPT, UR32, 0x4, URZ ;  /* 0x00000004201c7897 */ /* 0x000fe2000fffe0ff */
[----:B------:R-:W-:Y:S01]  /*77f0*/  UMOV UR18, 0x1 ;  /* 0x0000000100127882 */ /* 0x000fe20000000000 */
[----:B------:R-:W-:-:S10]  /*7800*/  UMOV UR5, URZ ;  /* 0x000000ff00057c82 */ /* 0x000fd40008000000 */
.L_x_10:
[----:B------:R-:W-:Y:S01]  /*7810*/  USHF.L.U32 UR4, UR4, 0x1f, URZ ;  /* 0x0000001f04047899 */ /* 0x000fe200080006ff */
[----:B0-----:R-:W0:Y:S01]  /*7820*/  S2R R23, SR_TID.X ;  /* 0x0000000000177919 */ /* 0x001e220000002100 */
[----:B------:R-:W-:-:S04]  /*7830*/  IMAD.WIDE R218, R20, 0x2, R218 ;  /* 0x0000000214da7825 */ /* 0x000fc800078e02da */
[----:B------:R-:W-:-:S04]  /*7840*/  IMAD.U32 R22, RZ, RZ, UR4 ;  /* 0x00000004ff167e24 */ /* 0x000fc8000f8e00ff */
[----:B------:R-:W1:Y:S01]  /*7850*/  SYNCS.PHASECHK.TRANS64.TRYWAIT P2, [UR11], R22 ;  /* 0x00000016ff0075a7 */ /* 0x000e62000804110b */
[----:B0-----:R-:W-:-:S04]  /*7860*/  SHF.R.U32.HI R23, RZ, 0x6, R23 ;  /* 0x00000006ff177819 */ /* 0x001fc80000011617 */
[----:B------:R-:W-:-:S04]  /*7870*/  SGXT.U32 R23, R23, 0x1 ;  /* 0x000000011717781a */ /* 0x000fc80000000000 */
[----:B------:R-:W-:Y:S01]  /*7880*/  ISETP.GE.AND P6, PT, R23, UR19, PT ;  /* 0x0000001317007c0c */ /* 0x000fe2000bfc6270 */
[----:B-1----:R-:W-:-:S12]  /*7890*/  @!P2 BRA `(.L_x_8) ;  /* 0x0000004000a0a947 */ /* 0x002fd80003800000 */
.L_x_16:
[----:B------:R0:W-:Y:S01]  /*78a0*/  STL [R1+0x10c], R91 ;  /* 0x00010c5b01007387 */ /* 0x0001e20000100800 */
[----:B------:R-:W-:Y:S01]  /*78b0*/  PRMT R228, RZ, 0x7610, R228 ;  /* 0x00007610ffe47816 */ /* 0x000fe200000000e4 */
[C---:B------:R-:W-:Y:S01]  /*78c0*/  IMAD.WIDE R88, R20.reuse, 0x2, R88 ;  /* 0x0000000214587825 */ /* 0x040fe200078e0258 */
[----:B------:R-:W-:Y:S01]  /*78d0*/  PRMT R229, RZ, 0x7610, R229 ;  /* 0x00007610ffe57816 */ /* 0x000fe200000000e5 */
[----:B------:R1:W-:Y:S02]  /*78e0*/  STL [R1+0x108], R21 ;  /* 0x0001081501007387 */ /* 0x0003e40000100800 */
[C---:B------:R-:W-:Y:S02]  /*78f0*/  IMAD.WIDE R166, R20.reuse, 0x2, R166 ;  /* 0x0000000214a67825 */ /* 0x040fe400078e02a6 */
[----:B------:R-:W2:Y:S02]  /*7900*/  @!P6 LDG.E.U16 R228, desc[UR20][R88.64] ;  /* 0x0000001458e4e981 */ /* 0x000ea4000c1e1500 */
[C---:B------:R-:W-:Y:S01]  /*7910*/  IMAD.WIDE R172, R20.reuse, 0x2, R172 ;  /* 0x0000000214ac7825 */ /* 0x040fe200078e02ac */
[----:B0-----:R-:W1:Y:S03]  /*7920*/  S2R R91, SR_TID.X ;  /* 0x00000000005b7919 */ /* 0x001e660000002100 */
[C---:B------:R-:W-:Y:S01]  /*7930*/  IMAD.WIDE R190, R20.reuse, 0x2, R190 ;  /* 0x0000000214be7825 */ /* 0x040fe200078e02be */
[----:B------:R0:W-:Y:S03]  /*7940*/  STL [R1+0x104], R0 ;  /* 0x0001040001007387 */ /* 0x0001e60000100800 */
[----:B------:R-:W-:-:S04]  /*7950*/  IMAD.WIDE R212, R20, 0x2, R212 ;  /* 0x0000000214d47825 */ /* 0x000fc800078e02d4 */
[----:B------:R-:W-:-:S04]  /*7960*/  IMAD.WIDE R188, R20, 0x2, R188 ;  /* 0x0000000214bc7825 */ /* 0x000fc800078e02bc */
[----:B------:R-:W-:-:S04]  /*7970*/  IMAD.WIDE R174, R20, 0x2, R174 ;  /* 0x0000000214ae7825 */ /* 0x000fc800078e02ae */
[----:B------:R-:W-:-:S04]  /*7980*/  IMAD.WIDE R206, R20, 0x2, R206 ;  /* 0x0000000214ce7825 */ /* 0x000fc800078e02ce */
[----:B------:R-:W-:-:S04]  /*7990*/  IMAD.WIDE R196, R20, 0x2, R196 ;  /* 0x0000000214c47825 */ /* 0x000fc800078e02c4 */
[----:B------:R-:W-:-:S04]  /*79a0*/  IMAD.WIDE R216, R20, 0x2, R216 ;  /* 0x0000000214d87825 */ /* 0x000fc800078e02d8 */
[C---:B------:R-:W-:Y:S01]  /*79b0*/  IMAD.WIDE R182, R20.reuse, 0x2, R182 ;  /* 0x0000000214b67825 */ /* 0x040fe200078e02b6 */
[--C-:B-1----:R-:W-:Y:S02]  /*79c0*/  SHF.R.U32.HI R21, RZ, 0x6, R91.reuse ;  /* 0x00000006ff157819 */ /* 0x102fe4000001165b */
[----:B0-----:R-:W-:Y:S01]  /*79d0*/  SHF.R.U32.HI R0, RZ, 0x6, R91 ;  /* 0x00000006ff007819 */ /* 0x001fe2000001165b */
[----:B------:R-:W-:Y:S01]  /*79e0*/  IMAD.WIDE R204, R20, 0x2, R204 ;  /* 0x0000000214cc7825 */ /* 0x000fe200078e02cc */
[----:B------:R-:W-:Y:S02]  /*79f0*/  SGXT.U32 R21, R21, 0x1 ;  /* 0x000000011515781a */ /* 0x000fe40000000000 */
[----:B------:R-:W-:Y:S01]  /*7a00*/  SGXT.U32 R0, R0, 0x1 ;  /* 0x000000010000781a */ /* 0x000fe20000000000 */
[----:B------:R-:W-:Y:S01]  /*7a10*/  IMAD.WIDE R180, R20, 0x2, R180 ;  /* 0x0000000214b47825 */ /* 0x000fe200078e02b4 */
[----:B------:R-:W-:Y:S02]  /*7a20*/  LOP3.LUT R21, R21, 0x2, RZ, 0xfc, !PT ;  /* 0x0000000215157812 */ /* 0x000fe400078efcff */
[----:B------:R-:W-:Y:S01]  /*7a30*/  LOP3.LUT R0, R0, 0x10, RZ, 0xfc, !PT ;  /* 0x0000001000007812 */ /* 0x000fe200078efcff */
[----:B------:R-:W-:Y:S01]  /*7a40*/  IMAD.WIDE R198, R20, 0x2, R198 ;  /* 0x0000000214c67825 */ /* 0x000fe200078e02c6 */
[----:B------:R-:W-:-:S02]  /*7a50*/  ISETP.GE.AND P2, PT, R21, UR19, PT ;  /* 0x0000001315007c0c */ /* 0x000fc4000bf46270 */
[----:B------:R-:W-:Y:S02]  /*7a60*/  SHF.R.U32.HI R21, RZ, 0x6, R91 ;  /* 0x00000006ff157819 */ /* 0x000fe4000001165b */
[----:B------:R-:W-:Y:S02]  /*7a70*/  ISETP.GE.AND P5, PT, R0, UR19, PT ;  /* 0x0000001300007c0c */ /* 0x000fe4000bfa6270 */
[----:B------:R-:W-:-:S04]  /*7a80*/  SGXT.U32 R21, R21, 0x1 ;  /* 0x000000011515781a */ /* 0x000fc80000000000 */
[----:B------:R-:W-:-:S03]  /*7a90*/  LOP3.LUT R21, R21, 0x8, RZ, 0xfc, !PT ;  /* 0x0000000815157812 */ /* 0x000fc600078efcff */
[----:B------:R-:W3:Y:S01]  /*7aa0*/  @!P2 LDG.E.U16 R229, desc[UR20][R166.64] ;  /* 0x00000014a6e5a981 */ /* 0x000ee2000c1e1500 */
[----:B------:R-:W-:Y:S02]  /*7ab0*/  ISETP.GE.AND P3, PT, R21, UR19, PT ;  /* 0x0000001315007c0c */ /* 0x000fe4000bf66270 */
[----:B------:R-:W-:-:S04]  /*7ac0*/  SHF.R.U32.HI R21, RZ, 0x6, R91 ;  /* 0x00000006ff157819 */ /* 0x000fc8000001165b */
[----:B------:R-:W-:-:S04]  /*7ad0*/  SGXT.U32 R21, R21, 0x1 ;  /* 0x000000011515781a */ /* 0x000fc80000000000 */
[----:B------:R-:W-:-:S04]  /*7ae0*/  LOP3.LUT R21, R21, 0xa, RZ, 0xfc, !PT ;  /* 0x0000000a15157812 */ /* 0x000fc800078efcff */
        /* <DEDUP_REMOVED lines=9> */
[----:B------:R-:W0:Y:S01]  /*7b80*/  S2R R21, SR_TID.X ;  /* 0x0000000000157919 */ /* 0x000e220000002100 */
[----:B------:R-:W-:Y:S02]  /*7b90*/  SHF.R.U32.HI R0, RZ, 0x6, R91 ;  /* 0x00000006ff007819 */ /* 0x000fe4000001165b */
[----:B------:R-:W-:Y:S02]  /*7ba0*/  PRMT R230, RZ, 0x7610, R230 ;  /* 0x00007610ffe67816 */ /* 0x000fe400000000e6 */
[----:B------:R-:W-:-:S04]  /*7bb0*/  SGXT.U32 R0, R0, 0x1 ;  /* 0x000000010000781a */ /* 0x000fc80000000000 */
[----:B------:R-:W-:Y:S01]  /*7bc0*/  LOP3.LUT R0, R0, 0x1a, RZ, 0xfc, !PT ;  /* 0x0000001a00007812 */ /* 0x000fe200078efcff */
[----:B------:R-:W4:Y:S03]  /*7bd0*/  @!P3 LDG.E.U16 R230, desc[UR20][R172.64] ;  /* 0x00000014ace6b981 */ /* 0x000f26000c1e1500 */
[----:B------:R-:W-:Y:S02]  /*7be0*/  ISETP.GE.AND P3, PT, R0, UR19, PT ;  /* 0x0000001300007c0c */ /* 0x000fe4000bf66270 */
[----:B------:R-:W-:Y:S02]  /*7bf0*/  PRMT R235, RZ, 0x7610, R235 ;  /* 0x00007610ffeb7816 */ /* 0x000fe400000000eb */
[----:B------:R-:W-:-:S09]  /*7c00*/  PRMT R240, RZ, 0x7610, R240 ;  /* 0x00007610fff07816 */ /* 0x000fd200000000f0 */
[----:B------:R-:W3:Y:S01]  /*7c10*/  @!P3 LDG.E.U16 R235, desc[UR20][R190.64] ;  /* 0x00000014beebb981 */ /* 0x000ee2000c1e1500 */
[----:B------:R-:W-:Y:S02]  /*7c20*/  ISETP.GE.AND P3, PT, R6, UR19, PT ;  /* 0x0000001306007c0c */ /* 0x000fe4000bf66270 */
[----:B0-----:R-:W-:-:S04]  /*7c30*/  SHF.R.U32.HI R0, RZ, 0x6, R21 ;  /* 0x00000006ff007819 */ /* 0x001fc80000011615 */
[----:B------:R-:W-:-:S04]  /*7c40*/  SGXT.U32 R0, R0, 0x1 ;  /* 0x000000010000781a */ /* 0x000fc80000000000 */
[----:B------:R-:W-:-:S03]  /*7c50*/  LOP3.LUT R0, R0, 0xc, RZ, 0xfc, !PT ;  /* 0x0000000c00007812 */ /* 0x000fc600078efcff */
[----:B------:R-:W3:Y:S01]  /*7c60*/  @!P3 LDG.E.U16 R240, desc[UR20][R212.64] ;  /* 0x00000014d4f0b981 */ /* 0x000ee2000c1e1500 */
[----:B------:R-:W-:Y:S02]  /*7c70*/  ISETP.GE.AND P3, PT, R0, UR19, PT ;  /* 0x0000001300007c0c */ /* 0x000fe4000bf66270 */
[----:B------:R-:W0:Y:S01]  /*7c80*/  S2R R0, SR_TID.X ;  /* 0x0000000000007919 */ /* 0x000e220000002100 */
[----:B------:R-:W-:Y:S02]  /*7c90*/  PRMT R231, RZ, 0x7610, R231 ;  /* 0x00007610ffe77816 */ /* 0x000fe400000000e7 */
[----:B------:R-:W-:-:S04]  /*7ca0*/  PRMT R234, RZ, 0x7610, R234 ;  /* 0x00007610ffea7816 */ /* 0x000fc800000000ea */
[----:B------:R-:W3:Y:S01]  /*7cb0*/  @!P4 LDG.E.U16 R231, desc[UR20][R174.64] ;  /* 0x00000014aee7c981 */ /* 0x000ee2000c1e1500 */
[----:B------:R-:W-:-:S03]  /*7cc0*/  ISETP.GE.AND P4, PT, R3, UR19, PT ;  /* 0x0000001303007c0c */ /* 0x000fc6000bf86270 */
[----:B------:R-:W3:Y:S01]  /*7cd0*/  @!P2 LDG.E.U16 R234, desc[UR20][R188.64] ;  /* 0x00000014bceaa981 */ /* 0x000ee2000c1e1500 */
[----:B------:R-:W-:Y:S02]  /*7ce0*/  ISETP.GE.AND P2, PT, R8, UR19, PT ;  /* 0x0000001308007c0c */ /* 0x000fe4000bf46270 */
[----:B------:R-:W-:Y:S02]  /*7cf0*/  SHF.R.U32.HI R21, RZ, 0x6, R21 ;  /* 0x00000006ff157819 */ /* 0x000fe40000011615 */
[----:B------:R-:W-:Y:S02]  /*7d00*/  PRMT R236, RZ, 0x7610, R236 ;  /* 0x00007610ffec7816 */ /* 0x000fe400000000ec */
[----:B------:R-:W-:Y:S02]  /*7d10*/  SGXT.U32 R21, R21, 0x1 ;  /* 0x000000011515781a */ /* 0x000fe40000000000 */
[----:B------:R-:W-:Y:S02]  /*7d20*/  PRMT R239, RZ, 0x7610, R239 ;  /* 0x00007610ffef7816 */ /* 0x000fe400000000ef */
[----:B------:R-:W-:Y:S01]  /*7d30*/  LOP3.LUT R21, R21, 0x4, RZ, 0xfc, !PT ;  /* 0x0000000415157812 */ /* 0x000fe200078efcff */
[----:B------:R-:W3:Y:S01]  /*7d40*/  @!P4 LDG.E.U16 R236, desc[UR20][R196.64] ;  /* 0x00000014c4ecc981 */ /* 0x000ee2000c1e1500 */
[----:B------:R-:W-:-:S03]  /*7d50*/  ISETP.GE.AND P4, PT, R7, UR19, PT ;  /* 0x0000001307007c0c */ /* 0x000fc6000bf86270 */
[----:B------:R-:W3:Y:S01]  /*7d60*/  @!P2 LDG.E.U16 R239, desc[UR20][R206.64] ;  /* 0x00000014ceefa981 */ /* 0x000ee2000c1e1500 */
[----:B------:R-:W-:Y:S02]  /*7d70*/  ISETP.GE.AND P2, PT, R21, UR19, PT ;  /* 0x0000001315007c0c */ /* 0x000fe4000bf46270 */
[----:B0-----:R-:W-:Y:S02]  /*7d80*/  SHF.R.U32.HI R21, RZ, 0x6, R0 ;  /* 0x00000006ff157819 */ /* 0x001fe40000011600 */
[----:B------:R-:W-:Y:S02]  /*7d90*/  PRMT R241, RZ, 0x7610, R241 ;  /* 0x00007610fff17816 */ /* 0x000fe400000000f1 */
[----:B------:R-:W-:Y:S02]  /*7da0*/  SGXT.U32 R21, R21, 0x1 ;  /* 0x000000011515781a */ /* 0x000fe40000000000 */
[----:B------:R-:W-:Y:S02]  /*7db0*/  PRMT R233, RZ, 0x7610, R233 ;  /* 0x00007610ffe97816 */ /* 0x000fe400000000e9 */
[----:B------:R-:W-:Y:S01]  /*7dc0*/  LOP3.LUT R21, R21, 0x6, RZ, 0xfc, !PT ;  /* 0x0000000615157812 */ /* 0x000fe200078efcff */
[----:B------:R-:W3:Y:S03]  /*7dd0*/  @!P4 LDG.E.U16 R241, desc[UR20][R216.64] ;  /* 0x00000014d8f1c981 */ /* 0x000ee6000c1e1500 */
[----:B------:R-:W-:Y:S01]  /*7de0*/  ISETP.GE.AND P4, PT, R21, UR19, PT ;  /* 0x0000001315007c0c */ /* 0x000fe2000bf86270 */
[----:B------:R-:W3:Y:S01]  /*7df0*/  @!P6 LDG.E.U16 R233, desc[UR20][R182.64] ;  /* 0x00000014b6e9e981 */ /* 0x000ee2000c1e1500 */
[----:B------:R-:W-:Y:S01]  /*7e00*/  ISETP.GE.AND P6, PT, R5, UR19, PT ;  /* 0x0000001305007c0c */ /* 0x000fe2000bfc6270 */
[----:B------:R-:W0:Y:S01]  /*7e10*/  S2R R21, SR_TID.X ;  /* 0x0000000000157919 */ /* 0x000e220000002100 */
[----:B------:R-:W-:-:S02]  /*7e20*/  PRMT R238, RZ, 0x7610, R238 ;  /* 0x00007610ffee7816 */ /* 0x000fc400000000ee */
[----:B------:R-:W-:-:S09]  /*7e30*/  SHF.R.U32.HI R0, RZ, 0x6, R0 ;  /* 0x00000006ff007819 */ /* 0x000fd20000011600 */
[----:B------:R-:W3:Y:S01]  /*7e40*/  @!P6 LDG.E.U16 R238, desc[UR20][R204.64] ;  /* 0x00000014cceee981 */ /* 0x000ee2000c1e1500 */
[----:B------:R-:W-:Y:S02]  /*7e50*/  ISETP.GE.AND P6, PT, R10, UR19, PT ;  /* 0x000000130a007c0c */ /* 0x000fe4000bfc6270 */
[----:B------:R-:W-:Y:S02]  /*7e60*/  SGXT.U32 R0, R0, 0x1 ;  /* 0x000000010000781a */ /* 0x000fe40000000000 */
[----:B------:R-:W-:Y:S02]  /*7e70*/  PRMT R243, RZ, 0x7610, R243 ;  /* 0x00007610fff37816 */ /* 0x000fe400000000f3 */
[----:B------:R-:W-:-:S07]  /*7e80*/  LOP3.LUT R0, R0, 0xe, RZ, 0xfc, !PT ;  /* 0x0000000e00007812 */ /* 0x000fce00078efcff */
[----:B------:R-:W3:Y:S01]  /*7e90*/  @!P6 LDG.E.U16 R243, desc[UR20][R218.64] ;  /* 0x00000014daf3e981 */ /* 0x000ee2000c1e1500 */
[----:B------:R-:W-:Y:S02]  /*7ea0*/  ISETP.GE.AND P6, PT, R0, UR19, PT ;  /* 0x0000001300007c0c */ /* 0x000fe4000bfc6270 */
[--C-:B0-----:R-:W-:Y:S02]  /*7eb0*/  SHF.R.U32.HI R0, RZ, 0x6, R21.reuse ;  /* 0x00000006ff007819 */ /* 0x101fe40000011615 */
[----:B------:R-:W-:Y:S01]  /*7ec0*/  SHF.R.U32.HI R21, RZ, 0x6, R21 ;  /* 0x00000006ff157819 */ /* 0x000fe20000011615 */
[----:B------:R-:W-:Y:S01]  /*7ed0*/  IMAD.WIDE R176, R20, 0x2, R176 ;  /* 0x0000000214b07825 */ /* 0x000fe200078e02b0 */
[----:B------:R-:W-:Y:S02]  /*7ee0*/  PRMT R245, RZ, 0x7610, R245 ;  /* 0x00007610fff57816 */ /* 0x000fe400000000f5 */
[----:B------:R-:W-:-:S04]  /*7ef0*/  SGXT.U32 R21, R21, 0x1 ;  /* 0x000000011515781a */ /* 0x000fc80000000000 */
[----:B------:R-:W-:Y:S01]  /*7f00*/  LOP3.LUT R21, R21, 0x14, RZ, 0xfc, !PT ;  /* 0x0000001415157812 */ /* 0x000fe200078efcff */
[----:B------:R-:W3:Y:S03]  /*7f10*/  @!P3 LDG.E.U16 R245, desc[UR20][R176.64] ;  /* 0x00000014b0f5b981 */ /* 0x000ee6000c1e1500 */
[----:B------:R-:W-:Y:S02]  /*7f20*/  ISETP.GE.AND P3, PT, R21, UR19, PT ;  /* 0x0000001315007c0c */ /* 0x000fe4000bf66270 */
[----:B------:R-:W0:Y:S01]  /*7f30*/  S2R R21, SR_TID.X ;  /* 0x0000000000157919 */ /* 0x000e220000002100 */
[----:B------:R-:W-:-:S06]  /*7f40*/  PRMT R232, RZ, 0x7610, R232 ;  /* 0x00007610ffe87816 */ /* 0x000fcc00000000e8 */
[----:B------:R-:W3:Y:S01]  /*7f50*/  @!P5 LDG.E.U16 R232, desc[UR20][R180.64] ;  /* 0x00000014b4e8d981 */ /* 0x000ee2000c1e1500 */
[----:B------:R-:W-:Y:S02]  /*7f60*/  ISETP.GE.AND P5, PT, R4, UR19, PT ;  /* 0x0000001304007c0c */ /* 0x000fe4000bfa6270 */
[----:B------:R-:W-:Y:S01]  /*7f70*/  SGXT.U32 R0, R0, 0x1 ;  /* 0x000000010000781a */ /* 0x000fe20000000000 */
[----:B------:R-:W-:Y:S01]  /*7f80*/  IMAD.WIDE R168, R20, 0x2, R168 ;  /* 0x0000000214a87825 */ /* 0x000fe200078e02a8 */
[----:B------:R-:W-:Y:S02]  /*7f90*/  PRMT R237, RZ, 0x7610, R237 ;  /* 0x00007610ffed7816 */ /* 0x000fe400000000ed */
[----:B------:R-:W-:Y:S02]  /*7fa0*/  PRMT R244, RZ, 0x7610, R244 ;  /* 0x00007610fff47816 */ /* 0x000fe400000000f4 */
[----:B------:R-:W-:-:S04]  /*7fb0*/  LOP3.LUT R0, R0, 0x16, RZ, 0xfc, !PT ;  /* 0x0000001600007812 */ /* 0x000fc800078efcff */
[----:B------:R-:W3:Y:S01]  /*7fc0*/  @!P2 LDG.E.U16 R244, desc[UR20][R168.64] ;  /* 0x00000014a8f4a981 */ /* 0x000ee2000c1e1500 */
[----:B------:R-:W-:-:S03]  /*7fd0*/  ISETP.GE.AND P2, PT, R0, UR19, PT ;  /* 0x0000001300007c0c */ /* 0x000fc6000bf46270 */
        /* <DEDUP_REMOVED lines=9> */
[----:B------:R-:W-:Y:S01]  /*8070*/  ISETP.GE.AND P5, PT, R21, UR19, PT ;  /* 0x0000001315007c0c */ /* 0x000fe2000bfa6270 */
[C---:B------:R-:W-:Y:S01]  /*8080*/  IMAD.WIDE R184, R20.reuse, 0x2, R184 ;  /* 0x0000000214b87825 */ /* 0x040fe200078e02b8 */
[----:B------:R-:W-:Y:S02]  /*8090*/  PRMT R24, RZ, 0x7610, R24 ;  /* 0x00007610ff187816 */ /* 0x000fe40000000018 */
[----:B------:R-:W-:Y:S01]  /*80a0*/  PRMT R26, RZ, 0x7610, R26 ;  /* 0x00007610ff1a7816 */ /* 0x000fe2000000001a */
[----:B------:R-:W-:-:S03]  /*80b0*/  IMAD.WIDE R192, R20, 0x2, R192 ;  /* 0x0000000214c07825 */ /* 0x000fc600078e02c0 */
[----:B------:R-:W3:Y:S01]  /*80c0*/  @!P3 LDG.E.U16 R24, desc[UR20][R184.64] ;  /* 0x00000014b818b981 */ /* 0x000ee2000c1e1500 */
[----:B------:R-:W-:-:S04]  /*80d0*/  ISETP.GE.AND P3, PT, R11, UR19, PT ;  /* 0x000000130b007c0c */ /* 0x000fc8000bf66270 */
[----:B------:R-:W3:Y:S01]  /*80e0*/  @!P5 LDG.E.U16 R26, desc[UR20][R192.64] ;  /* 0x00000014c01ad981 */ /* 0x000ee2000c1e1500 */
        /* <DEDUP_REMOVED lines=13> */
[----:B------:R-:W3:Y:S05]  /*81c0*/  @!P3 LDG.E.U16 R224, desc[UR20][R80.64] ;  /* 0x0000001450e0b981 */ /* 0x000eea000c1e1500 */
[----:B------:R-:W3:Y:S01]  /*81d0*/  @!P5 LDG.E.U16 R226, desc[UR20][R84.64] ;  /* 0x0000001454e2d981 */ /* 0x000ee2000c1e1500 */
[----:B------:R-:W-:Y:S01]  /*81e0*/  PRMT R22, RZ, 0x7610, R22 ;  /* 0x00007610ff167816 */ /* 0x000fe20000000016 */
[----:B------:R-:W-:-:S05]  /*81f0*/  IMAD.WIDE R170, R20, 0x2, R170 ;  /* 0x0000000214aa7825 */ /* 0x000fca00078e02aa */
[----:B------:R-:W3:Y:S01]  /*8200*/  @!P4 LDG.E.U16 R22, desc[UR20][R170.64] ;  /* 0x00000014aa16c981 */ /* 0x000ee2000c1e1500 */
[----:B------:R-:W-:-:S04]  /*8210*/  SGXT.U32 R0, R0, 0x1 ;  /* 0x000000010000781a */ /* 0x000fc80000000000 */
[----:B------:R-:W-:-:S04]  /*8220*/  LOP3.LUT R0, R0, 0x1e, RZ, 0xfc, !PT ;  /* 0x0000001e00007812 */ /* 0x000fc800078efcff */
[----:B------:R-:W-:Y:S01]  /*8230*/  ISETP.GE.AND P4, PT, R0, UR19, PT ;  /* 0x0000001300007c0c */ /* 0x000fe2000bf86270 */
[C---:B------:R-:W-:Y:S01]  /*8240*/  IMAD.WIDE R194, R20.reuse, 0x2, R194 ;  /* 0x0000000214c27825 */ /* 0x040fe200078e02c2 */
[----:B------:R-:W-:Y:S02]  /*8250*/  PRMT R25, RZ, 0x7610, R25 ;  /* 0x00007610ff197816 */ /* 0x000fe40000000019 */
[----:B------:R-:W-:Y:S01]  /*8260*/  PRMT R27, RZ, 0x7610, R27 ;  /* 0x00007610ff1b7816 */ /* 0x000fe2000000001b */
[----:B------:R-:W-:-:S05]  /*8270*/  IMAD.WIDE R186, R20, 0x2, R186 ;  /* 0x0000000214ba7825 */ /* 0x000fca00078e02ba */
[----:B------:R-:W3:Y:S01]  /*8280*/  @!P2 LDG.E.U16 R25, desc[UR20][R186.64] ;  /* 0x00000014ba19a981 */ /* 0x000ee2000c1e1500 */
[----:B------:R-:W-:-:S03]  /*8290*/  ISETP.GE.AND P2, PT, R15, UR19, PT ;  /* 0x000000130f007c0c */ /* 0x000fc6000bf46270 */
[----:B------:R-:W3:Y:S01]  /*82a0*/  @!P4 LDG.E.U16 R27, desc[UR20][R194.64] ;  /* 0x00000014c21bc981 */ /* 0x000ee2000c1e1500 */
[----:B------:R-:W-:Y:S01]  /*82b0*/  ISETP.GE.AND P4, PT, R16, UR19, PT ;  /* 0x0000001310007c0c */ /* 0x000fe2000bf86270 */
[C---:B------:R-:W-:Y:S01]  /*82c0*/  IMAD.WIDE R210, R20.reuse, 0x2, R210 ;  /* 0x0000000214d27825 */ /* 0x040fe200078e02d2 */
[----:B------:R-:W-:Y:S02]  /*82d0*/  PRMT R29, RZ, 0x7610, R29 ;  /* 0x00007610ff1d7816 */ /* 0x000fe4000000001d */
[----:B------:R-:W-:Y:S01]  /*82e0*/  PRMT R223, RZ, 0x7610, R223 ;  /* 0x00007610ffdf7816 */ /* 0x000fe200000000df */
[----:B------:R-:W-:Y:S01]  /*82f0*/  IMAD.WIDE R202, R20, 0x2, R202 ;  /* 0x0000000214ca7825 */ /* 0x000fe200078e02ca */
[----:B------:R-:W0:Y:S04]  /*8300*/  S2R R21, SR_TID.X ;  /* 0x0000000000157919 */ /* 0x000e280000002100 */
[----:B------:R-:W3:Y:S01]  /*8310*/  @!P2 LDG.E.U16 R29, desc[UR20][R202.64] ;  /* 0x00000014ca1da981 */ /* 0x000ee2000c1e1500 */
[----:B------:R-:W-:-:S03]  /*8320*/  ISETP.GE.AND P2, PT, R17, UR19, PT ;  /* 0x0000001311007c0c */ /* 0x000fc6000bf46270 */
[----:B------:R-:W3:Y:S01]  /*8330*/  @!P4 LDG.E.U16 R223, desc[UR20][R210.64] ;  /* 0x00000014d2dfc981 */ /* 0x000ee2000c1e1500 */
[----:B------:R-:W-:Y:S01]  /*8340*/  ISETP.GE.AND P4, PT, R18, UR19, PT ;  /* 0x0000001312007c0c */ /* 0x000fe2000bf86270 */
[C---:B------:R-:W-:Y:S01]  /*8350*/  IMAD.WIDE R178, R20.reuse, 0x2, R178 ;  /* 0x0000000214b27825 */ /* 0x040fe200078e02b2 */
[----:B------:R-:W-:Y:S02]  /*8360*/  PRMT R23, RZ, 0x7610, R23 ;  /* 0x00007610ff177816 */ /* 0x000fe40000000017 */
[----:B------:R-:W-:Y:S01]  /*8370*/  PRMT R225, RZ, 0x7610, R225 ;  /* 0x00007610ffe17816 */ /* 0x000fe200000000e1 */
[C---:B------:R-:W-:Y:S01]  /*8380*/  IMAD.WIDE R86, R20.reuse, 0x2, R86 ;  /* 0x0000000214567825 */ /* 0x040fe200078e0256 */
[----:B------:R-:W-:Y:S02]  /*8390*/  PRMT R227, RZ, 0x7610, R227 ;  /* 0x00007610ffe37816 */ /* 0x000fe400000000e3 */
[----:B------:R-:W3:Y:S01]  /*83a0*/  @!P6 LDG.E.U16 R23, desc[UR20][R178.64] ;  /* 0x00000014b217e981 */ /* 0x000ee2000c1e1500 */
[----:B------:R-:W-:-:S04]  /*83b0*/  IMAD.WIDE R82, R20, 0x2, R82 ;  /* 0x0000000214527825 */ /* 0x000fc800078e0252 */
[----:B------:R-:W3:Y:S04]  /*83c0*/  @!P4 LDG.E.U16 R227, desc[UR20][R86.64] ;  /* 0x0000001456e3c981 */ /* 0x000ee8000c1e1500 */
[----:B------:R-:W3:Y:S01]  /*83d0*/  @!P2 LDG.E.U16 R225, desc[UR20][R82.64] ;  /* 0x0000001452e1a981 */ /* 0x000ee2000c1e1500 */
[----:B------:R-:W-:Y:S01]  /*83e0*/  BAR.SYNC.DEFER_BLOCKING 0x0 ;  /* 0x0000000000007b1d */ /* 0x000fe20000010000 */
[----:B0-----:R-:W-:Y:S02]  /*83f0*/  LOP3.LUT R21, R21, 0x3f, RZ, 0xc0, !PT ;  /* 0x0000003f15157812 */ /* 0x001fe400078ec0ff */
[----:B------:R-:W-:Y:S02]  /*8400*/  LOP3.LUT R0, R2, 0x20, RZ, 0x3c, !PT ;  /* 0x0000002002007812 */ /* 0x000fe400078e3cff */
[----:B------:R-:W-:Y:S01]  /*8410*/  ISETP.GE.AND P2, PT, R21, UR19, PT ;  /* 0x0000001315007c0c */ /* 0x000fe2000bf46270 */
[----:B------:R-:W-:-:S04]  /*8420*/  IMAD.WIDE R34, R19, 0x2, R34 ;  /* 0x0000000213227825 */ /* 0x000fc800078e0222 */
[----:B------:R-:W-:-:S04]  /*8430*/  IMAD.WIDE R32, R19, 0x2, R32 ;  /* 0x0000000213207825 */ /* 0x000fc800078e0220 */
[----:B------:R-:W-:-:S04]  /*8440*/  IMAD.WIDE R38, R19, 0x2, R38 ;  /* 0x0000000213267825 */ /* 0x000fc800078e0226 */
[C---:B------:R-:W-:Y:S01]  /*8450*/  IMAD.WIDE R42, R19.reuse, 0x2, R42 ;  /* 0x00000002132a7825 */ /* 0x040fe200078e022a */
[----:B--2---:R0:W-:Y:S04]  /*8460*/  STS.U16 [R2+UR9+0xa000], R228 ;  /* 0x00a000e402007988 */ /* 0x0041e80008000409 */
[----:B----4-:R1:W-:Y:S01]  /*8470*/  STS.U16 [R2+UR9+0xa400], R230 ;  /* 0x00a400e602007988 */ /* 0x0103e20008000409 */
[C---:B------:R-:W-:Y:S01]  /*8480*/  IMAD.WIDE R46, R19.reuse, 0x2, R46 ;  /* 0x00000002132e7825 */ /* 0x040fe200078e022e */
[----:B0-----:R-:W-:Y:S02]  /*8490*/  PRMT R228, RZ, 0x7610, R228 ;  /* 0x00007610ffe47816 */ /* 0x001fe400000000e4 */
[----:B-1----:R-:W-:Y:S01]  /*84a0*/  PRMT R230, RZ, 0x7610, R230 ;  /* 0x00007610ffe67816 */ /* 0x002fe200000000e6 */
[----:B------:R-:W-:-:S03]  /*84b0*/  IMAD.WIDE R50, R19, 0x2, R50 ;  /* 0x0000000213327825 */ /* 0x000fc600078e0232 */
[----:B------:R-:W2:Y:S04]  /*84c0*/  @!P2 LDG.E.U16 R228, desc[UR20][R34.64] ;  /* 0x0000001422e4a981 */ /* 0x000ea8000c1e1500 */
[----:B---3--:R-:W-:Y:S01]  /*84d0*/  STS.U16 [R2+UR9+0xb800], R240 ;  /* 0x00b800f002007988 */ /* 0x008fe20008000409 */
[C---:B------:R-:W-:Y:S01]  /*84e0*/  IMAD.WIDE R54, R19.reuse, 0x2, R54 ;  /* 0x0000000213367825 */ /* 0x040fe200078e0236 */
[----:B------:R-:W-:Y:S02]  /*84f0*/  LOP3.LUT R91, R2, 0x40, RZ, 0x3c, !PT ;  /* 0x00000040025b7812 */ /* 0x000fe400078e3cff */
[----:B------:R-:W3:Y:S01]  /*8500*/  @!P2 LDG.E.U16 R230, desc[UR20][R38.64] ;  /* 0x0000001426e6a981 */ /* 0x000ee2000c1e1500 */
[----:B------:R-:W-:-:S03]  /*8510*/  IMAD.WIDE R58, R19, 0x2, R58 ;  /* 0x00000002133a7825 */ /* 0x000fc600078e023a */
[----:B------:R0:W-:Y:S01]  /*8520*/  STS.U16 [R2+UR9+0xac00], R234 ;  /* 0x00ac00ea02007988 */ /* 0x0001e20008000409 */
[----:B------:R-:W-:-:S03]  /*8530*/  IMAD.WIDE R62, R19, 0x2, R62 ;  /* 0x00000002133e7825 */ /* 0x000fc600078e023e */
[----:B------:R1:W-:Y:S01]  /*8540*/  STS.U16 [R2+UR9+0xb000], R236 ;  /* 0x00b000ec02007988 */ /* 0x0003e20008000409 */
[----:B0-----:R-:W-:Y:S01]  /*8550*/  PRMT R234, RZ, 0x7610, R234 ;  /* 0x00007610ffea7816 */ /* 0x001fe200000000ea */
[----:B------:R-:W-:Y:S01]  /*8560*/  IMAD.WIDE R66, R19, 0x2, R66 ;  /* 0x0000000213427825 */ /* 0x000fe200078e0242 */
[----:B------:R-:W-:-:S03]  /*8570*/  PRMT R240, RZ, 0x7610, R240 ;  /* 0x00007610fff07816 */ /* 0x000fc600000000f0 */
[C---:B------:R-:W-:Y:S01]  /*8580*/  IMAD.WIDE R68, R19.reuse, 0x2, R68 ;  /* 0x0000000213447825 */ /* 0x040fe200078e0244 */
[----:B------:R-:W4:Y:S04]  /*8590*/  @!P2 LDG.E.U16 R234, desc[UR20][R54.64] ;  /* 0x0000001436eaa981 */ /* 0x000f28000c1e1500 */
[----:B------:R0:W-:Y:S01]  /*85a0*/  STS.U16 [R2+UR9+0xbc00], R241 ;  /* 0x00bc00f102007988 */ /* 0x0001e20008000409 */
[----:B-1----:R-:W-:Y:S01]  /*85b0*/  PRMT R236, RZ, 0x7610, R236 ;  /* 0x00007610ffec7816 */ /* 0x002fe200000000ec */
[----:B------:R-:W-:-:S04]  /*85c0*/  IMAD.WIDE R70, R19, 0x2, R70 ;  /* 0x0000000213467825 */ /* 0x000fc800078e0246 */
[C---:B------:R-:W-:Y:S01]  /*85d0*/  IMAD.WIDE R72, R19.reuse, 0x2, R72 ;  /* 0x0000000213487825 */ /* 0x040fe200078e0248 */
[----:B------:R-:W4:Y:S04]  /*85e0*/  @!P2 LDG.E.U16 R236, desc[UR20][R62.64] ;  /* 0x000000143eeca981 */ /* 0x000f28000c1e1500 */
[----:B------:R1:W-:Y:S01]  /*85f0*/  STS.U16 [R2+UR9+0xb400], R238 ;  /* 0x00b400ee02007988 */ /* 0x0003e20008000409 */
[----:B0-----:R-:W-:Y:S01]  /*8600*/  PRMT R241, RZ, 0x7610, R241 ;  /* 0x00007610fff17816 */ /* 0x001fe200000000f1 */
[C---:B------:R-:W-:Y:S01]  /*8610*/  IMAD.WIDE R74, R19.reuse, 0x2, R74 ;  /* 0x00000002134a7825 */ /* 0x040fe200078e024a */
[----:B------:R-:W-:Y:S01]  /*8620*/  PRMT R246, RZ, 0x7610, R246 ;  /* 0x00007610fff67816 */ /* 0x000fe200000000f6 */
[----:B------:R-:W4:Y:S02]  /*8630*/  @!P2 LDG.E.U16 R240, desc[UR20][R72.64] ;  /* 0x0000001448f0a981 */ /* 0x000f24000c1e1500 */
[C---:B------:R-:W-:Y:S01]  /*8640*/  IMAD.WIDE R76, R19.reuse, 0x2, R76 ;  /* 0x00000002134c7825 */ /* 0x040fe200078e024c */
[----:B------:R-:W-:Y:S01]  /*8650*/  PRMT R247, RZ, 0x7610, R247 ;  /* 0x00007610fff77816 */ /* 0x000fe200000000f7 */
[----:B------:R-:W4:Y:S01]  /*8660*/  @!P2 LDG.E.U16 R241, desc[UR20][R74.64] ;  /* 0x000000144af1a981 */ /* 0x000f22000c1e1500 */
[----:B-1----:R-:W-:Y:S01]  /*8670*/  PRMT R238, RZ, 0x7610, R238 ;  /* 0x00007610ffee7816 */ /* 0x002fe200000000ee */
[----:B------:R-:W-:Y:S01]  /*8680*/  IMAD.WIDE R78, R19, 0x2, R78 ;  /* 0x00000002134e7825 */ /* 0x000fe200078e024e */
[----:B------:R-:W-:-:S03]  /*8690*/  PRMT R248, RZ, 0x7610, R248 ;  /* 0x00007610fff87816 */ /* 0x000fc600000000f8 */
[C---:B------:R-:W-:Y:S01]  /*86a0*/  IMAD.WIDE R30, R19.reuse, 0x2, R30 ;  /* 0x00000002131e7825 */ /* 0x040fe200078e021e */
[----:B------:R-:W4:Y:S03]  /*86b0*/  @!P2 LDG.E.U16 R238, desc[UR20][R68.64] ;  /* 0x0000001444eea981 */ /* 0x000f26000c1e1500 */
[----:B------:R-:W-:Y:S01]  /*86c0*/  IMAD.WIDE R36, R19, 0x2, R36 ;  /* 0x0000000213247825 */ /* 0x000fe200078e0224 */
[----:B------:R-:W-:-:S03]  /*86d0*/  PRMT R249, RZ, 0x7610, R249 ;  /* 0x00007610fff97816 */ /* 0x000fc600000000f9 */
[----:B------:R-:W-:Y:S01]  /*86e0*/  IMAD.WIDE R40, R19, 0x2, R40 ;  /* 0x0000000213287825 */ /* 0x000fe200078e0228 */
[----:B------:R-:W-:-:S03]  /*86f0*/  PRMT R250, RZ, 0x7610, R250 ;  /* 0x00007610fffa7816 */ /* 0x000fc600000000fa */
[C---:B------:R-:W-:Y:S01]  /*8700*/  IMAD.WIDE R44, R19.reuse, 0x2, R44 ;  /* 0x00000002132c7825 */ /* 0x040fe200078e022c */
[----:B------:R-:W-:Y:S01]  /*8710*/  PRMT R251, RZ, 0x7610, R251 ;  /* 0x00007610fffb7816 */ /* 0x000fe200000000fb */
[----:B------:R-:W4:Y:S02]  /*8720*/  @!P2 LDG.E.U16 R246, desc[UR20][R40.64] ;  /* 0x0000001428f6a981 */ /* 0x000f24000c1e1500 */
[C---:B------:R-:W-:Y:S01]  /*8730*/  IMAD.WIDE R48, R19.reuse, 0x2, R48 ;  /* 0x0000000213307825 */ /* 0x040fe200078e0230 */
[----:B------:R-:W-:Y:S01]  /*8740*/  PRMT R252, RZ, 0x7610, R252 ;  /* 0x00007610fffc7816 */ /* 0x000fe200000000fc */
[----:B------:R-:W4:Y:S02]  /*8750*/  @!P2 LDG.E.U16 R247, desc[UR20][R44.64] ;  /* 0x000000142cf7a981 */ /* 0x000f24000c1e1500 */
[C---:B------:R-:W-:Y:S02]  /*8760*/  IMAD.WIDE R52, R19.reuse, 0x2, R52 ;  /* 0x0000000213347825 */ /* 0x040fe400078e0234 */
[----:B------:R-:W4:Y:S02]  /*8770*/  @!P2 LDG.E.U16 R248, desc[UR20][R48.64] ;  /* 0x0000001430f8a981 */ /* 0x000f24000c1e1500 */
[----:B------:R-:W-:-:S02]  /*8780*/  IMAD.WIDE R56, R19, 0x2, R56 ;  /* 0x0000000213387825 */ /* 0x000fc400078e0238 */
[----:B------:R-:W4:Y:S04]  /*8790*/  @!P2 LDG.E.U16 R249, desc[UR20][R52.64] ;  /* 0x0000001434f9a981 */ /* 0x000f28000c1e1500 */
[----:B------:R0:W-:Y:S04]  /*87a0*/  STS.U16 [R2+UR9+0xa800], R232 ;  /* 0x00a800e802007988 */ /* 0x0001e80008000409 */
[----:B------:R1:W-:Y:S04]  /*87b0*/  STS.U16 [R0+UR9+0xa100], R229 ;  /* 0x00a100e500007988 */ /* 0x0003e80008000409 */
[----:B------:R1:W-:Y:S01]  /*87c0*/  STS.U16 [R0+UR9+0xa500], R231 ;  /* 0x00a500e700007988 */ /* 0x0003e20008000409 */
[----:B0-----:R-:W-:Y:S01]  /*87d0*/  PRMT R232, RZ, 0x7610, R232 ;  /* 0x00007610ffe87816 */ /* 0x001fe200000000e8 */
[----:B------:R-:W-:-:S02]  /*87e0*/  IMAD.WIDE R60, R19, 0x2, R60 ;  /* 0x00000002133c7825 */ /* 0x000fc400078e023c */
[----:B------:R-:W4:Y:S01]  /*87f0*/  @!P2 LDG.E.U16 R250, desc[UR20][R56.64] ;  /* 0x0000001438faa981 */ /* 0x000f22000c1e1500 */
[----:B-1----:R-:W-:-:S03]  /*8800*/  PRMT R229, RZ, 0x7610, R229 ;  /* 0x00007610ffe57816 */ /* 0x002fc600000000e5 */
[----:B------:R0:W-:Y:S01]  /*8810*/  STS.U16 [R0+UR9+0xa900], R233 ;  /* 0x00a900e900007988 */ /* 0x0001e20008000409 */
[----:B------:R-:W-:-:S03]  /*8820*/  PRMT R231, RZ, 0x7610, R231 ;  /* 0x00007610ffe77816 */ /* 0x000fc600000000e7 */
[----:B------:R1:W-:Y:S04]  /*8830*/  STS.U16 [R0+UR9+0xad00], R235 ;  /* 0x00ad00eb00007988 */ /* 0x0003e80008000409 */
[----:B------:R-:W4:Y:S01]  /*8840*/  @!P2 LDG.E.U16 R229, desc[UR20][R32.64] ;  /* 0x0000001420e5a981 */ /* 0x000f22000c1e1500 */
[----:B0-----:R-:W-:-:S03]  /*8850*/  PRMT R233, RZ, 0x7610, R233 ;  /* 0x00007610ffe97816 */ /* 0x001fc600000000e9 */
[----:B------:R0:W-:Y:S01]  /*8860*/  STS.U16 [R0+UR9+0xb100], R237 ;  /* 0x00b100ed00007988 */ /* 0x0001e20008000409 */
[----:B-1----:R-:W-:-:S03]  /*8870*/  PRMT R235, RZ, 0x7610, R235 ;  /* 0x00007610ffeb7816 */ /* 0x002fc600000000eb */
[----:B------:R-:W4:Y:S04]  /*8880*/  @!P2 LDG.E.U16 R231, desc[UR20][R42.64] ;  /* 0x000000142ae7a981 */ /* 0x000f28000c1e1500 */
[----:B------:R1:W-:Y:S01]  /*8890*/  STS.U16 [R0+UR9+0xb500], R239 ;  /* 0x00b500ef00007988 */ /* 0x0003e20008000409 */
[----:B0-----:R-:W-:-:S03]  /*88a0*/  PRMT R237, RZ, 0x7610, R237 ;  /* 0x00007610ffed7816 */ /* 0x001fc600000000ed */
[----:B------:R-:W4:Y:S04]  /*88b0*/  @!P2 LDG.E.U16 R232, desc[UR20][R46.64] ;  /* 0x000000142ee8a981 */ /* 0x000f28000c1e1500 */
[----:B------:R-:W4:Y:S01]  /*88c0*/  @!P2 LDG.E.U16 R233, desc[UR20][R50.64] ;  /* 0x0000001432e9a981 */ /* 0x000f22000c1e1500 */
[----:B-1----:R-:W-:-:S03]  /*88d0*/  PRMT R239, RZ, 0x7610, R239 ;  /* 0x00007610ffef7816 */ /* 0x002fc600000000ef */
[----:B------:R0:W-:Y:S04]  /*88e0*/  STS.U16 [R0+UR9+0xb900], R242 ;  /* 0x00b900f200007988 */ /* 0x0001e80008000409 */
[----:B------:R-:W4:Y:S04]  /*88f0*/  @!P2 LDG.E.U16 R235, desc[UR20][R58.64] ;  /* 0x000000143aeba981 */ /* 0x000f28000c1e1500 */
[----:B------:R1:W-:Y:S01]  /*8900*/  STS.U16 [R0+UR9+0xbd00], R243 ;  /* 0x00bd00f300007988 */ /* 0x0003e20008000409 */
[----:B0-----:R-:W-:-:S03]  /*8910*/  PRMT R242, RZ, 0x7610, R242 ;  /* 0x00007610fff27816 */ /* 0x001fc600000000f2 */
[----:B------:R0:W-:Y:S04]  /*8920*/  STS.U16 [R91+UR9+0xa200], R244 ;  /* 0x00a200f45b007988 */ /* 0x0001e80008000409 */
[----:B------:R-:W4:Y:S01]  /*8930*/  @!P2 LDG.E.U16 R237, desc[UR20][R66.64] ;  /* 0x0000001442eda981 */ /* 0x000f22000c1e1500 */
[----:B-1----:R-:W-:-:S03]  /*8940*/  PRMT R243, RZ, 0x7610, R243 ;  /* 0x00007610fff37816 */ /* 0x002fc600000000f3 */
[----:B------:R1:W-:Y:S01]  /*8950*/  STS.U16 [R91+UR9+0xa600], R245 ;  /* 0x00a600f55b007988 */ /* 0x0003e20008000409 */
[----:B0-----:R-:W-:-:S03]  /*8960*/  PRMT R244, RZ, 0x7610, R244 ;  /* 0x00007610fff47816 */ /* 0x001fc600000000f4 */
[----:B------:R-:W4:Y:S04]  /*8970*/  @!P2 LDG.E.U16 R239, desc[UR20][R70.64] ;  /* 0x0000001446efa981 */ /* 0x000f28000c1e1500 */
[----:B------:R-:W4:Y:S01]  /*8980*/  @!P2 LDG.E.U16 R242, desc[UR20][R76.64] ;  /* 0x000000144cf2a981 */ /* 0x000f22000c1e1500 */
[----:B-1----:R-:W-:-:S03]  /*8990*/  PRMT R245, RZ, 0x7610, R245 ;  /* 0x00007610fff57816 */ /* 0x002fc600000000f5 */
[----:B------:R-:W4:Y:S01]  /*89a0*/  @!P2 LDG.E.U16 R243, desc[UR20][R78.64] ;  /* 0x000000144ef3a981 */ /* 0x000f22000c1e1500 */
[----:B------:R-:W-:-:S03]  /*89b0*/  IMAD.WIDE R64, R19, 0x2, R64 ;  /* 0x0000000213407825 */ /* 0x000fc600078e0240 */
[----:B------:R-:W4:Y:S04]  /*89c0*/  @!P2 LDG.E.U16 R244, desc[UR20][R30.64] ;  /* 0x000000141ef4a981 */ /* 0x000f28000c1e1500 */
[----:B------:R-:W4:Y:S04]  /*89d0*/  @!P2 LDG.E.U16 R245, desc[UR20][R36.64] ;  /* 0x0000001424f5a981 */ /* 0x000f28000c1e1500 */
[----:B------:R-:W-:Y:S04]  /*89e0*/  STS.U16 [R91+UR9+0xaa00], R24 ;  /* 0x00aa00185b007988 */ /* 0x000fe80008000409 */
[----:B------:R-:W-:Y:S04]  /*89f0*/  STS.U16 [R91+UR9+0xae00], R26 ;  /* 0x00ae001a5b007988 */ /* 0x000fe80008000409 */
[----:B------:R-:W-:Y:S04]  /*8a00*/  STS.U16 [R91+UR9+0xb200], R28 ;  /* 0x00b2001c5b007988 */ /* 0x000fe80008000409 */
[----:B------:R-:W4:Y:S04]  /*8a10*/  @!P2 LDG.E.U16 R251, desc[UR20][R60.64] ;  /* 0x000000143cfba981 */ /* 0x000f28000c1e1500 */
[----:B------:R-:W-:Y:S04]  /*8a20*/  STS.U16 [R91+UR9+0xb600], R222 ;  /* 0x00b600de5b007988 */ /* 0x000fe80008000409 */
[----:B------:R-:W4:Y:S04]  /*8a30*/  @!P2 LDG.E.U16 R252, desc[UR20][R64.64] ;  /* 0x0000001440fca981 */ /* 0x000f28000c1e1500 */
[----:B------:R-:W-:Y:S04]  /*8a40*/  STS.U16 [R91+UR9+0xba00], R224 ;  /* 0x00ba00e05b007988 */ /* 0x000fe80008000409 */
[----:B------:R0:W-:Y:S04]  /*8a50*/  STS.U16 [R91+UR9+0xbe00], R226 ;  /* 0x00be00e25b007988 */ /* 0x0001e80008000409 */
[----:B0-----:R-:W4:Y:S01]  /*8a60*/  LDL.LU R91, [R1+0x10c] ;  /* 0x00010c00015b7983 */ /* 0x001f220000300800 */
[----:B------:R-:W-:Y:S01]  /*8a70*/  LOP3.LUT R21, R2, 0x60, RZ, 0x3c, !PT ;  /* 0x0000006002157812 */ /* 0x000fe200078e3cff */
[----:B------:R-:W-:-:S04]  /*8a80*/  IMAD.WIDE R128, R19, 0x2, R128 ;  /* 0x0000000213807825 */ /* 0x000fc800078e0280 */
[----:B------:R0:W-:Y:S02]  /*8a90*/  STS.U16 [R21+UR9+0xa300], R22 ;  /* 0x00a3001615007988 */ /* 0x0001e40008000409 */
[----:B0-----:R-:W-:-:S06]  /*8aa0*/  PRMT R22, RZ, 0x7610, R22 ;  /* 0x00007610ff167816 */ /* 0x001fcc0000000016 */
[----:B------:R-:W4:Y:S01]  /*8ab0*/  @!P2 LDG.E.U16 R22, desc[UR20][R128.64] ;  /* 0x000000148016a981 */ /* 0x000f22000c1e1500 */
[C---:B------:R-:W-:Y:S01]  /*8ac0*/  IMAD.WIDE R134, R19.reuse, 0x2, R134 ;  /* 0x0000000213867825 */ /* 0x040fe200078e0286 */
[----:B------:R-:W-:Y:S02]  /*8ad0*/  PRMT R24, RZ, 0x7610, R24 ;  /* 0x00007610ff187816 */ /* 0x000fe40000000018 */
[----:B------:R0:W-:Y:S01]  /*8ae0*/  STS.U16 [R21+UR9+0xa700], R23 ;  /* 0x00a7001715007988 */ /* 0x0001e20008000409 */
[C---:B------:R-:W-:Y:S01]  /*8af0*/  IMAD.WIDE R140, R19.reuse, 0x2, R140 ;  /* 0x00000002138c7825 */ /* 0x040fe200078e028c */
[----:B------:R-:W-:Y:S02]  /*8b00*/  PRMT R26, RZ, 0x7610, R26 ;  /* 0x00007610ff1a7816 */ /* 0x000fe4000000001a */
[----:B------:R1:W-:Y:S01]  /*8b10*/  STS.U16 [R21+UR9+0xab00], R25 ;  /* 0x00ab001915007988 */ /* 0x0003e20008000409 */
[----:B------:R-:W-:Y:S01]  /*8b20*/  IMAD.WIDE R146, R19, 0x2, R146 ;  /* 0x0000000213927825 */ /* 0x000fe200078e0292 */
[----:B0-----:R-:W-:-:S02]  /*8b30*/  PRMT R23, RZ, 0x7610, R23 ;  /* 0x00007610ff177816 */ /* 0x001fc40000000017 */
[----:B------:R0:W-:Y:S01]  /*8b40*/  STS.U16 [R21+UR9+0xaf00], R27 ;  /* 0x00af001b15007988 */ /* 0x0001e20008000409 */
[C---:B------:R-:W-:Y:S01]  /*8b50*/  IMAD.WIDE R152, R19.reuse, 0x2, R152 ;  /* 0x0000000213987825 */ /* 0x040fe200078e0298 */
[----:B-1----:R-:W-:Y:S02]  /*8b60*/  PRMT R25, RZ, 0x7610, R25 ;  /* 0x00007610ff197816 */ /* 0x002fe40000000019 */
[----:B------:R1:W-:Y:S01]  /*8b70*/  STS.U16 [R21+UR9+0xb300], R29 ;  /* 0x00b3001d15007988 */ /* 0x0003e20008000409 */
[C---:B------:R-:W-:Y:S01]  /*8b80*/  IMAD.WIDE R158, R19.reuse, 0x2, R158 ;  /* 0x00000002139e7825 */ /* 0x040fe200078e029e */
[----:B------:R-:W-:Y:S02]  /*8b90*/  PRMT R28, RZ, 0x7610, R28 ;  /* 0x00007610ff1c7816 */ /* 0x000fe4000000001c */
[----:B------:R-:W4:Y:S01]  /*8ba0*/  @!P2 LDG.E.U16 R23, desc[UR20][R134.64] ;  /* 0x000000148617a981 */ /* 0x000f22000c1e1500 */
[----:B0-----:R-:W-:Y:S01]  /*8bb0*/  PRMT R27, RZ, 0x7610, R27 ;  /* 0x00007610ff1b7816 */ /* 0x001fe2000000001b */
[----:B------:R-:W-:-:S02]  /*8bc0*/  IMAD.WIDE R164, R19, 0x2, R164 ;  /* 0x0000000213a47825 */ /* 0x000fc400078e02a4 */
[----:B------:R0:W-:Y:S01]  /*8bd0*/  STS.U16 [R21+UR9+0xb700], R223 ;  /* 0x00b700df15007988 */ /* 0x0001e20008000409 */
[----:B------:R-:W-:Y:S02]  /*8be0*/  PRMT R222, RZ, 0x7610, R222 ;  /* 0x00007610ffde7816 */ /* 0x000fe400000000de */
[----:B-1----:R-:W-:Y:S01]  /*8bf0*/  PRMT R29, RZ, 0x7610, R29 ;  /* 0x00007610ff1d7816 */ /* 0x002fe2000000001d */
[C---:B------:R-:W-:Y:S01]  /*8c00*/  IMAD.WIDE R92, R19.reuse, 0x2, R92 ;  /* 0x00000002135c7825 */ /* 0x040fe200078e025c */
[----:B------:R-:W4:Y:S01]  /*8c10*/  @!P2 LDG.E.U16 R24, desc[UR20][R140.64] ;  /* 0x000000148c18a981 */ /* 0x000f22000c1e1500 */
[----:B------:R-:W-:Y:S02]  /*8c20*/  PRMT R224, RZ, 0x7610, R224 ;  /* 0x00007610ffe07816 */ /* 0x000fe400000000e0 */
[----:B------:R-:W-:Y:S01]  /*8c30*/  IMAD.WIDE R96, R19, 0x2, R96 ;  /* 0x0000000213607825 */ /* 0x000fe200078e0260 */
[----:B------:R-:W4:Y:S01]  /*8c40*/  @!P2 LDG.E.U16 R25, desc[UR20][R146.64] ;  /* 0x000000149219a981 */ /* 0x000f22000c1e1500 */
[----:B0-----:R-:W-:-:S02]  /*8c50*/  PRMT R223, RZ, 0x7610, R223 ;  /* 0x00007610ffdf7816 */ /* 0x001fc400000000df */
[C---:B------:R-:W-:Y:S01]  /*8c60*/  IMAD.WIDE R100, R19.reuse, 0x2, R100 ;  /* 0x0000000213647825 */ /* 0x040fe200078e0264 */
[----:B------:R0:W-:Y:S01]  /*8c70*/  STS.U16 [R21+UR9+0xbb00], R225 ;  /* 0x00bb00e115007988 */ /* 0x0001e20008000409 */
[----:B------:R-:W-:Y:S02]  /*8c80*/  PRMT R226, RZ, 0x7610, R226 ;  /* 0x00007610ffe27816 */ /* 0x000fe400000000e2 */
[C---:B------:R-:W-:Y:S01]  /*8c90*/  IMAD.WIDE R104, R19.reuse, 0x2, R104 ;  /* 0x0000000213687825 */ /* 0x040fe200078e0268 */
[----:B------:R-:W4:Y:S03]  /*8ca0*/  @!P2 LDG.E.U16 R26, desc[UR20][R152.64] ;  /* 0x00000014981aa981 */ /* 0x000f26000c1e1500 */
[----:B------:R-:W-:Y:S01]  /*8cb0*/  IMAD.WIDE R108, R19, 0x2, R108 ;  /* 0x00000002136c7825 */ /* 0x000fe200078e026c */
[----:B------:R-:W4:Y:S01]  /*8cc0*/  @!P2 LDG.E.U16 R27, desc[UR20][R158.64] ;  /* 0x000000149e1ba981 */ /* 0x000f22000c1e1500 */
[----:B0-----:R-:W-:-:S02]  /*8cd0*/  PRMT R225, RZ, 0x7610, R225 ;  /* 0x00007610ffe17816 */ /* 0x001fc400000000e1 */
[C---:B------:R-:W-:Y:S01]  /*8ce0*/  IMAD.WIDE R112, R19.reuse, 0x2, R112 ;  /* 0x0000000213707825 */ /* 0x040fe200078e0270 */
[----:B------:R0:W-:Y:S04]  /*8cf0*/  STS.U16 [R21+UR9+0xbf00], R227 ;  /* 0x00bf00e315007988 */ /* 0x0001e80008000409 */
[----:B------:R-:W4:Y:S01]  /*8d00*/  @!P2 LDG.E.U16 R28, desc[UR20][R164.64] ;  /* 0x00000014a41ca981 */ /* 0x000f22000c1e1500 */
[----:B------:R-:W-:-:S03]  /*8d10*/  IMAD.WIDE R116, R19, 0x2, R116 ;  /* 0x0000000213747825 */ /* 0x000fc600078e0274 */
[----:B--2---:R1:W-:Y:S01]  /*8d20*/  STS.U16 [R2+UR9+0x4000], R228 ;  /* 0x004000e402007988 */ /* 0x0043e20008000409 */
[----:B0-----:R-:W-:-:S03]  /*8d30*/  PRMT R227, RZ, 0x7610, R227 ;  /* 0x00007610ffe37816 */ /* 0x001fc600000000e3 */
[----:B------:R-:W2:Y:S01]  /*8d40*/  @!P2 LDG.E.U16 R29, desc[UR20][R92.64] ;  /* 0x000000145c1da981 */ /* 0x000ea2000c1e1500 */
[----:B------:R-:W-:-:S03]  /*8d50*/  IMAD.WIDE R120, R19, 0x2, R120 ;  /* 0x0000000213787825 */ /* 0x000fc600078e0278 */
[----:B------:R-:W2:Y:S01]  /*8d60*/  @!P2 LDG.E.U16 R222, desc[UR20][R96.64] ;  /* 0x0000001460dea981 */ /* 0x000ea2000c1e1500 */
[----:B-1----:R-:W-:Y:S01]  /*8d70*/  PRMT R228, RZ, 0x7610, R228 ;  /* 0x00007610ffe47816 */ /* 0x002fe200000000e4 */
[C---:B------:R-:W-:Y:S02]  /*8d80*/  IMAD.WIDE R124, R19.reuse, 0x2, R124 ;  /* 0x00000002137c7825 */ /* 0x040fe400078e027c */
[----:B---3--:R0:W-:Y:S04]  /*8d90*/  STS.U16 [R2+UR9+0x4800], R230 ;  /* 0x004800e602007988 */ /* 0x0081e80008000409 */
[----:B------:R-:W3:Y:S01]  /*8da0*/  @!P2 LDG.E.U16 R223, desc[UR20][R100.64] ;  /* 0x0000001464dfa981 */ /* 0x000ee2000c1e1500 */
[----:B------:R-:W-:-:S03]  /*8db0*/  IMAD.WIDE R130, R19, 0x2, R130 ;  /* 0x0000000213827825 */ /* 0x000fc600078e0282 */
[----:B------:R-:W3:Y:S01]  /*8dc0*/  @!P2 LDG.E.U16 R224, desc[UR20][R104.64] ;  /* 0x0000001468e0a981 */ /* 0x000ee2000c1e1500 */
[----:B0-----:R-:W-:Y:S01]  /*8dd0*/  PRMT R230, RZ, 0x7610, R230 ;  /* 0x00007610ffe67816 */ /* 0x001fe200000000e6 */
[C---:B------:R-:W-:Y:S02]  /*8de0*/  IMAD.WIDE R136, R19.reuse, 0x2, R136 ;  /* 0x0000000213887825 */ /* 0x040fe400078e0288 */
[----:B------:R-:W3:Y:S02]  /*8df0*/  @!P2 LDG.E.U16 R225, desc[UR20][R108.64] ;  /* 0x000000146ce1a981 */ /* 0x000ee4000c1e1500 */
[C---:B------:R-:W-:Y:S02]  /*8e00*/  IMAD.WIDE R142, R19.reuse, 0x2, R142 ;  /* 0x00000002138e7825 */ /* 0x040fe400078e028e */
[----:B------:R-:W3:Y:S02]  /*8e10*/  @!P2 LDG.E.U16 R226, desc[UR20][R112.64] ;  /* 0x0000001470e2a981 */ /* 0x000ee4000c1e1500 */
[----:B------:R-:W-:-:S02]  /*8e20*/  IMAD.WIDE R148, R19, 0x2, R148 ;  /* 0x0000000213947825 */ /* 0x000fc400078e0294 */
[----:B----4-:R0:W-:Y:S04]  /*8e30*/  STS.U16 [R2+UR9+0x5800], R234 ;  /* 0x005800ea02007988 */ /* 0x0101e80008000409 */
[----:B------:R-:W4:Y:S01]  /*8e40*/  @!P2 LDG.E.U16 R227, desc[UR20][R116.64] ;  /* 0x0000001474e3a981 */ /* 0x000f22000c1e1500 */
[----:B------:R-:W-:-:S03]  /*8e50*/  IMAD.WIDE R154, R19, 0x2, R154 ;  /* 0x00000002139a7825 */ /* 0x000fc600078e029a */
[----:B------:R-:W4:Y:S01]  /*8e60*/  @!P2 LDG.E.U16 R228, desc[UR20][R120.64] ;  /* 0x0000001478e4a981 */ /* 0x000f22000c1e1500 */
[----:B0-----:R-:W-:Y:S01]  /*8e70*/  PRMT R234, RZ, 0x7610, R234 ;  /* 0x00007610ffea7816 */ /* 0x001fe200000000ea */
[C---:B------:R-:W-:Y:S02]  /*8e80*/  IMAD.WIDE R160, R19.reuse, 0x2, R160 ;  /* 0x0000000213a07825 */ /* 0x040fe400078e02a0 */
[----:B------:R0:W-:Y:S02]  /*8e90*/  STS.U16 [R2+UR9+0x6000], R236 ;  /* 0x006000ec02007988 */ /* 0x0001e40008000409 */
[C---:B------:R-:W-:Y:S02]  /*8ea0*/  IMAD.WIDE R220, R19.reuse, 0x2, R220 ;  /* 0x0000000213dc7825 */ /* 0x040fe400078e02dc */
[----:B------:R-:W4:Y:S02]  /*8eb0*/  @!P2 LDG.E.U16 R230, desc[UR20][R130.64] ;  /* 0x0000001482e6a981 */ /* 0x000f24000c1e1500 */
[----:B------:R-:W-:-:S02]  /*8ec0*/  IMAD.WIDE R94, R19, 0x2, R94 ;  /* 0x00000002135e7825 */ /* 0x000fc400078e025e */
[----:B------:R1:W-:Y:S01]  /*8ed0*/  STS.U16 [R2+UR9+0x7000], R240 ;  /* 0x007000f002007988 */ /* 0x0003e20008000409 */
[----:B0-----:R-:W-:Y:S01]  /*8ee0*/  PRMT R236, RZ, 0x7610, R236 ;  /* 0x00007610ffec7816 */ /* 0x001fe200000000ec */
[C---:B------:R-:W-:Y:S02]  /*8ef0*/  IMAD.WIDE R98, R19.reuse, 0x2, R98 ;  /* 0x0000000213627825 */ /* 0x040fe400078e0262 */
[----:B------:R0:W-:Y:S04]  /*8f00*/  STS.U16 [R2+UR9+0x7400], R241 ;  /* 0x007400f102007988 */ /* 0x0001e80008000409 */
[----:B------:R0:W-:Y:S01]  /*8f10*/  STS.U16 [R2+UR9+0x6800], R238 ;  /* 0x006800ee02007988 */ /* 0x0001e20008000409 */
[----:B------:R-:W-:Y:S01]  /*8f20*/  IMAD.WIDE R102, R19, 0x2, R102 ;  /* 0x0000000213667825 */ /* 0x000fe200078e0266 */
[----:B-1----:R-:W-:-:S02]  /*8f30*/  PRMT R240, RZ, 0x7610, R240 ;  /* 0x00007610fff07816 */ /* 0x002fc400000000f0 */
[----:B------:R-:W4:Y:S01]  /*8f40*/  @!P2 LDG.E.U16 R234, desc[UR20][R154.64] ;  /* 0x000000149aeaa981 */ /* 0x000f22000c1e1500 */
[C---:B------:R-:W-:Y:S01]  /*8f50*/  IMAD.WIDE R106, R19.reuse, 0x2, R106 ;  /* 0x00000002136a7825 */ /* 0x040fe200078e026a */
[----:B0-----:R-:W-:Y:S02]  /*8f60*/  PRMT R241, RZ, 0x7610, R241 ;  /* 0x00007610fff17816 */ /* 0x001fe400000000f1 */
[----:B------:R-:W4:Y:S01]  /*8f70*/  @!P2 LDG.E.U16 R236, desc[UR20][R220.64] ;  /* 0x00000014dceca981 */ /* 0x000f22000c1e1500 */
[----:B------:R-:W-:Y:S01]  /*8f80*/  PRMT R238, RZ, 0x7610, R238 ;  /* 0x00007610ffee7816 */ /* 0x000fe200000000ee */
[C---:B------:R-:W-:Y:S02]  /*8f90*/  IMAD.WIDE R110, R19.reuse, 0x2, R110 ;  /* 0x00000002136e7825 */ /* 0x040fe400078e026e */
[----:B------:R-:W4:Y:S02]  /*8fa0*/  @!P2 LDG.E.U16 R240, desc[UR20][R106.64] ;  /* 0x000000146af0a981 */ /* 0x000f24000c1e1500 */
[----:B------:R-:W-:-:S02]  /*8fb0*/  IMAD.WIDE R114, R19, 0x2, R114 ;  /* 0x0000000213727825 */ /* 0x000fc400078e0272 */
[----:B------:R-:W4:Y:S02]  /*8fc0*/  @!P2 LDG.E.U16 R238, desc[UR20][R98.64] ;  /* 0x0000001462eea981 */ /* 0x000f24000c1e1500 */
[C---:B------:R-:W-:Y:S02]  /*8fd0*/  IMAD.WIDE R118, R19.reuse, 0x2, R118 ;  /* 0x0000000213767825 */ /* 0x040fe400078e0276 */
[----:B------:R-:W4:Y:S02]  /*8fe0*/  @!P2 LDG.E.U16 R241, desc[UR20][R110.64] ;  /* 0x000000146ef1a981 */ /* 0x000f24000c1e1500 */
[C---:B------:R-:W-:Y:S02]  /*8ff0*/  IMAD.WIDE R122, R19.reuse, 0x2, R122 ;  /* 0x00000002137a7825 */ /* 0x040fe400078e027a */
[----:B------:R0:W5:Y:S02]  /*9000*/  LDL.LU R21, [R1+0x108] ;  /* 0x0001080001157983 */ /* 0x0001640000300800 */
[----:B------:R-:W-:-:S04]  /*9010*/  IMAD.WIDE R126, R19, 0x2, R126 ;  /* 0x00000002137e7825 */ /* 0x000fc800078e027e */
[----:B------:R-:W-:Y:S01]  /*9020*/  IMAD.WIDE R132, R19, 0x2, R132 ;  /* 0x0000000213847825 */ /* 0x000fe200078e0284 */
[----:B------:R1:W-:Y:S04]  /*9030*/  STS.U16 [R2+UR9+0x4400], R229 ;  /* 0x004400e502007988 */ /* 0x0003e80008000409 */
[----:B------:R0:W-:Y:S01]  /*9040*/  STS.U16 [R2+UR9+0x4c00], R231 ;  /* 0x004c00e702007988 */ /* 0x0001e20008000409 */
[----:B-1----:R-:W-:-:S03]  /*9050*/  PRMT R229, RZ, 0x7610, R229 ;  /* 0x00007610ffe57816 */ /* 0x002fc600000000e5 */
        /* <DEDUP_REMOVED lines=24> */
[----:B------:R0:W-:Y:S01]  /*91e0*/  STS.U16 [R0+UR9+0x4900], R246 ;  /* 0x004900f600007988 */ /* 0x0001e20008000409 */
[----:B------:R-:W-:-:S03]  /*91f0*/  IMAD.WIDE R138, R19, 0x2, R138 ;  /* 0x00000002138a7825 */ /* 0x000fc600078e028a */
[----:B------:R-:W4:Y:S01]  /*9200*/  @!P2 LDG.E.U16 R239, desc[UR20][R102.64] ;  /* 0x0000001466efa981 */ /* 0x000f22000c1e1500 */
[----:B-1----:R-:W-:-:S03]  /*9210*/  PRMT R245, RZ, 0x7610, R245 ;  /* 0x00007610fff57816 */ /* 0x002fc600000000f5 */
[----:B------:R1:W-:Y:S01]  /*9220*/  STS.U16 [R0+UR9+0x4d00], R247 ;  /* 0x004d00f700007988 */ /* 0x0003e20008000409 */
[----:B0-----:R-:W-:-:S03]  /*9230*/  PRMT R246, RZ, 0x7610, R246 ;  /* 0x00007610fff67816 */ /* 0x001fc600000000f6 */
[----:B------:R0:W-:Y:S01]  /*9240*/  STS.U16 [R0+UR9+0x5100], R248 ;  /* 0x005100f800007988 */ /* 0x0001e20008000409 */
[----:B------:R-:W-:-:S03]  /*9250*/  IMAD.WIDE R144, R19, 0x2, R144 ;  /* 0x0000000213907825 */ /* 0x000fc600078e0290 */
[----:B------:R0:W-:Y:S01]  /*9260*/  STS.U16 [R0+UR9+0x5500], R249 ;  /* 0x005500f900007988 */ /* 0x0001e20008000409 */
[----:B-1----:R-:W-:-:S03]  /*9270*/  PRMT R247, RZ, 0x7610, R247 ;  /* 0x00007610fff77816 */ /* 0x002fc600000000f7 */
[----:B------:R-:W4:Y:S01]  /*9280*/  @!P2 LDG.E.U16 R242, desc[UR20][R114.64] ;  /* 0x0000001472f2a981 */ /* 0x000f22000c1e1500 */
[----:B0-----:R-:W-:Y:S01]  /*9290*/  PRMT R248, RZ, 0x7610, R248 ;  /* 0x00007610fff87816 */ /* 0x001fe200000000f8 */
[----:B------:R-:W-:Y:S02]  /*92a0*/  IMAD.WIDE R150, R19, 0x2, R150 ;  /* 0x0000000213967825 */ /* 0x000fe400078e0296 */
[----:B------:R0:W-:Y:S01]  /*92b0*/  STS.U16 [R0+UR9+0x5900], R250 ;  /* 0x005900fa00007988 */ /* 0x0001e20008000409 */
[----:B------:R-:W-:-:S03]  /*92c0*/  PRMT R249, RZ, 0x7610, R249 ;  /* 0x00007610fff97816 */ /* 0x000fc600000000f9 */
[----:B------:R-:W4:Y:S01]  /*92d0*/  @!P2 LDG.E.U16 R243, desc[UR20][R118.64] ;  /* 0x0000001476f3a981 */ /* 0x000f22000c1e1500 */
[----:B------:R-:W-:-:S03]  /*92e0*/  IMAD.WIDE R156, R19, 0x2, R156 ;  /* 0x00000002139c7825 */ /* 0x000fc600078e029c */
[----:B------:R1:W-:Y:S01]  /*92f0*/  STS.U16 [R0+UR9+0x5d00], R251 ;  /* 0x005d00fb00007988 */ /* 0x0003e20008000409 */
[----:B0-----:R-:W-:-:S03]  /*9300*/  PRMT R250, RZ, 0x7610, R250 ;  /* 0x00007610fffa7816 */ /* 0x001fc600000000fa */
[----:B------:R-:W4:Y:S01]  /*9310*/  @!P2 LDG.E.U16 R244, desc[UR20][R122.64] ;  /* 0x000000147af4a981 */ /* 0x000f22000c1e1500 */
[----:B------:R-:W-:-:S03]  /*9320*/  IMAD.WIDE R162, R19, 0x2, R162 ;  /* 0x0000000213a27825 */ /* 0x000fc600078e02a2 */
[----:B------:R0:W-:Y:S01]  /*9330*/  STS.U16 [R0+UR9+0x6100], R252 ;  /* 0x006100fc00007988 */ /* 0x0001e20008000409 */
[----:B-1----:R-:W-:-:S03]  /*9340*/  PRMT R251, RZ, 0x7610, R251 ;  /* 0x00007610fffb7816 */ /* 0x002fc600000000fb */
[----:B------:R-:W4:Y:S01]  /*9350*/  @!P2 LDG.E.U16 R245, desc[UR20][R126.64] ;  /* 0x000000147ef5a981 */ /* 0x000f22000c1e1500 */
[----:B------:R-:W-:-:S03]  /*9360*/  IMAD.WIDE R90, R19, 0x2, R90 ;  /* 0x00000002135a7825 */ /* 0x000fc600078e025a */
[----:B------:R-:W4:Y:S01]  /*9370*/  @!P2 LDG.E.U16 R246, desc[UR20][R132.64] ;  /* 0x0000001484f6a981 */ /* 0x000f22000c1e1500 */
[----:B0-----:R-:W-:-:S03]  /*9380*/  PRMT R252, RZ, 0x7610, R252 ;  /* 0x00007610fffc7816 */ /* 0x001fc600000000fc */
[----:B------:R-:W4:Y:S04]  /*9390*/  @!P2 LDG.E.U16 R247, desc[UR20][R138.64] ;  /* 0x000000148af7a981 */ /* 0x000f28000c1e1500 */
[----:B------:R-:W4:Y:S04]  /*93a0*/  @!P2 LDG.E.U16 R248, desc[UR20][R144.64] ;  /* 0x0000001490f8a981 */ /* 0x000f28000c1e1500 */
[----:B------:R-:W4:Y:S04]  /*93b0*/  @!P2 LDG.E.U16 R249, desc[UR20][R150.64] ;  /* 0x0000001496f9a981 */ /* 0x000f28000c1e1500 */
[----:B------:R-:W4:Y:S04]  /*93c0*/  @!P2 LDG.E.U16 R250, desc[UR20][R156.64] ;  /* 0x000000149cfaa981 */ /* 0x000f28000c1e1500 */
[----:B------:R-:W4:Y:S04]  /*93d0*/  @!P2 LDG.E.U16 R251, desc[UR20][R162.64] ;  /* 0x00000014a2fba981 */ /* 0x000f28000c1e1500 */
[----:B------:R-:W4:Y:S04]  /*93e0*/  @!P2 LDG.E.U16 R252, desc[UR20][R90.64] ;  /* 0x000000145afca981 */ /* 0x000f28000c1e1500 */
[----:B------:R0:W-:Y:S04]  /*93f0*/  STS.U16 [R0+UR9+0x6500], R22 ;  /* 0x0065001600007988 */ /* 0x0001e80008000409 */
[----:B0-----:R0:W5:Y:S01]  /*9400*/  LDL.LU R0, [R1+0x104] ;  /* 0x0001040001007983 */ /* 0x0011620000300800 */
[----:B------:R-:W-:-:S05]  /*9410*/  LOP3.LUT R22, R2, 0x20, RZ, 0x3c, !PT ;  /* 0x0000002002167812 */ /* 0x000fca00078e3cff */
[----:B------:R1:W-:Y:S04]  /*9420*/  STS.U16 [R22+UR9+0x6900], R23 ;  /* 0x0069001716007988 */ /* 0x0003e80008000409 */
[----:B------:R-:W-:Y:S04]  /*9430*/  STS.U16 [R22+UR9+0x6d00], R24 ;  /* 0x006d001816007988 */ /* 0x000fe80008000409 */
[----:B------:R-:W-:Y:S01]  /*9440*/  STS.U16 [R22+UR9+0x7100], R25 ;  /* 0x0071001916007988 */ /* 0x000fe20008000409 */
[----:B-1----:R-:W-:-:S03]  /*9450*/  LOP3.LUT R23, R2, 0x40, RZ, 0x3c, !PT ;  /* 0x0000004002177812 */ /* 0x002fc600078e3cff */
[----:B------:R-:W-:Y:S04]  /*9460*/  STS.U16 [R22+UR9+0x7500], R26 ;  /* 0x0075001a16007988 */ /* 0x000fe80008000409 */
[----:B------:R-:W-:Y:S04]  /*9470*/  STS.U16 [R22+UR9+0x7900], R27 ;  /* 0x0079001b16007988 */ /* 0x000fe80008000409 */
[----:B------:R1:W-:Y:S04]  /*9480*/  STS.U16 [R22+UR9+0x7d00], R28 ;  /* 0x007d001c16007988 */ /* 0x0003e80008000409 */
[----:B--2---:R0:W-:Y:S04]  /*9490*/  STS.U16 [R23+UR9+0x4200], R29 ;  /* 0x0042001d17007988 */ /* 0x0041e80008000409 */
[----:B------:R0:W-:Y:S04]  /*94a0*/  STS.U16 [R23+UR9+0x4600], R222 ;  /* 0x004600de17007988 */ /* 0x0001e80008000409 */
[----:B---3--:R0:W-:Y:S04]  /*94b0*/  STS.U16 [R23+UR9+0x4a00], R223 ;  /* 0x004a00df17007988 */ /* 0x0081e80008000409 */
[----:B------:R0:W-:Y:S04]  /*94c0*/  STS.U16 [R23+UR9+0x4e00], R224 ;  /* 0x004e00e017007988 */ /* 0x0001e80008000409 */
[----:B------:R0:W-:Y:S04]  /*94d0*/  STS.U16 [R23+UR9+0x5200], R225 ;  /* 0x005200e117007988 */ /* 0x0001e80008000409 */
[----:B------:R0:W-:Y:S01]  /*94e0*/  STS.U16 [R23+UR9+0x5600], R226 ;  /* 0x005600e217007988 */ /* 0x0001e20008000409 */
[----:B-1----:R-:W-:-:S03]  /*94f0*/  LOP3.LUT R22, R2, 0x60, RZ, 0x3c, !PT ;  /* 0x0000006002167812 */ /* 0x002fc600078e3cff */
[----:B----4-:R0:W-:Y:S04]  /*9500*/  STS.U16 [R23+UR9+0x5a00], R227 ;  /* 0x005a00e317007988 */ /* 0x0101e80008000409 */
[----:B------:R0:W-:Y:S01]  /*9510*/  STS.U16 [R23+UR9+0x5e00], R228 ;  /* 0x005e00e417007988 */ /* 0x0001e20008000409 */
[----:B------:R-:W-:-:S04]  /*9520*/  ULEA UR11, UR18, UR9, 0x3 ;  /* 0x00000009120b7291 */ /* 0x000fc8000f8e18ff */
[----:B------:R-:W-:Y:S01]  /*9530*/  UIADD3 UR11, UPT, UPT, UR11, 0xc000, URZ ;  /* 0x0000c0000b0b7890 */ /* 0x000fe2000fffe0ff */
[----:B------:R0:W-:Y:S04]  /*9540*/  STS.U16 [R23+UR9+0x6200], R229 ;  /* 0x006200e517007988 */ /* 0x0001e80008000409 */
        /* <DEDUP_REMOVED lines=22> */
[----:B------:R0:W-:Y:S01]  /*96b0*/  STS.U16 [R22+UR9+0x7f00], R252 ;  /* 0x007f00fc16007988 */ /* 0x0001e20008000409 */
[----:B------:R1:W-:Y:S06]  /*96c0*/  MEMBAR.ALL.CTA ;  /* 0x0000000000007992 */ /* 0x0003ec0000008000 */
[----:B-1----:R-:W1:Y:S02]  /*96d0*/  FENCE.VIEW.ASYNC.S ;  /* 0x00000000000073c6 */ /* 0x002e640000000000 */
[----:B-1----:R-:W-:Y:S06]  /*96e0*/  BAR.SYNC.DEFER_BLOCKING 0x0 ;  /* 0x0000000000007b1d */ /* 0x002fec0000010000 */
[----:B------:R-:W-:Y:S05]  /*96f0*/  @P0 BRA `(.L_x_9) ;  /* 0x00000000004c0947 */ /* 0x000fea0003800000 */
[----:B------:R-:W-:Y:S01]  /*9700*/  UMOV UR13, 0x40004040 ;  /* 0x40004040000d7882 */ /* 0x000fe20000000000 */
        /* <DEDUP_REMOVED lines=9> */
[----:B------:R1:W-:Y:S01]  /*97a0*/  UTCHMMA gdesc[UR12], gdesc[UR14], tmem[UR8], tmem[UR16], idesc[UR17], UPT ;  /* 0x00ff100e0c0075ea */ /* 0x0003e2000b800008 */
        /* <DEDUP_REMOVED lines=8> */
.L_x_9:
[----:B------:R-:W-:Y:S01]  /*9830*/  UIADD3 UR18, UPT, UPT, UR18, 0x1, URZ ;  /* 0x0000000112127890 */ /* 0x000fe2000fffe0ff */
[----:B-----5:R-:W-:Y:S01]  /*9840*/  VIADD R21, R21, 0xffffffff ;  /* 0xffffffff15157836 */ /* 0x020fe20000000000 */
[----:B------:R-:W-:Y:S02]  /*9850*/  UIADD3 UR19, UPT, UPT, UR19, -0x40, URZ ;  /* 0xffffffc013137890 */ /* 0x000fe4000fffe0ff */
[----:B------:R-:W-:Y:S02]  /*9860*/  UISETP.GT.AND UP1, UPT, UR18, 0x1, UPT ;  /* 0x000000011200788c */ /* 0x000fe4000bf24270 */
[----:B------:R-:W-:Y:S02]  /*9870*/  ISETP.NE.U32.AND P2, PT, R21, RZ, PT ;  /* 0x000000ff1500720c */ /* 0x000fe40003f45070 */
[----:B-1----:R-:W-:Y:S02]  /*9880*/  USEL UR4, URZ, 0x1, !UP1 ;  /* 0x00000001ff047887 */ /* 0x002fe4000c800000 */
[----:B------:R-:W-:-:S02]  /*9890*/  USEL UR18, UR18, URZ, !UP1 ;  /* 0x000000ff12127287 */ /* 0x000fc4000c800000 */
[----:B------:R-:W-:-:S03]  /*98a0*/  ULOP3.LUT UR6, UR5, UR4, URZ, 0x3c, !UPT ;  /* 0x0000000405067292 */ /* 0x000fc6000f8e3cff */
[----:B------:R-:W-:-:S04]  /*98b0*/  UMOV UR4, UR5 ;  /* 0x0000000500047c82 */ /* 0x000fc80008000000 */
[----:B------:R-:W-:Y:S01]  /*98c0*/  UMOV UR5, UR6 ;  /* 0x0000000600057c82 */ /* 0x000fe20008000000 */
[----:B------:R-:W-:Y:S05]  /*98d0*/  @P2 BRA `(.L_x_10) ;  /* 0xffffffdc00cc2947 */ /* 0x000fea000383ffff */
.L_x_7:
[----:B------:R-:W2:Y:S01]  /*98e0*/  LDL.LU R24, [R1] ;  /* 0x0000000001187983 */ /* 0x000ea20000300800 */
[----:B------:R-:W1:Y:S01]  /*98f0*/  LDCU.128 UR12, c[0x0][0x390] ;  /* 0x00007200ff0c77ac */ /* 0x000e620008000c00 */
[----:B------:R-:W3:Y:S02]  /*9900*/  LDC R79, c[0x0][0x3b8] ;  /* 0x0000ee00ff4f7b82 */ /* 0x000ee40000000800 */
[----:B0-----:R-:W1:Y:S01]  /*9910*/  LDL R23, [R1+0x84] ;  /* 0x0000840001177983 */ /* 0x001e620000100800 */
[----:B------:R-:W0:Y:S01]  /*9920*/  LDCU UR5, c[0x0][0x3b4] ;  /* 0x00007680ff0577ac */ /* 0x000e220008000800 */
[----:B------:R-:W4:Y:S02]  /*9930*/  S2R R22, SR_TID.X ;  /* 0x0000000000167919 */ /* 0x000f240000002100 */
[C---:B----4-:R-:W-:Y:S02]  /*9940*/  IMAD.SHL.U32 R2, R22.reuse, 0x80, RZ ;  /* 0x0000008016027824 */ /* 0x050fe400078e00ff */
[----:B------:R-:W-:-:S03]  /*9950*/  IMAD.SHL.U32 R80, R22, 0x10, RZ ;  /* 0x0000001016507824 */ /* 0x000fc600078e00ff */
[----:B------:R-:W-:Y:S02]  /*9960*/  LOP3.LUT R68, R2, 0x800, RZ, 0xc0, !PT ;  /* 0x0000080002447812 */ /* 0x000fe400078ec0ff */
[----:B------:R-:W-:Y:S02]  /*9970*/  LOP3.LUT R3, R80, 0xf0, RZ, 0xc0, !PT ;  /* 0x000000f050037812 */ /* 0x000fe400078ec0ff */
[----:B--2---:R-:W-:Y:S02]  /*9980*/  ISETP.GE.AND P2, PT, R24, 0x40, PT ;  /* 0x000000401800780c */ /* 0x004fe40003f46270 */
[----:B-1----:R-:W-:-:S11]  /*9990*/  ISETP.GE.AND P0, PT, R23, UR14, PT ;  /* 0x0000000e17007c0c */ /* 0x002fd6000bf06270 */
[----:B0--3--:R-:W-:Y:S05]  /*99a0*/  @!P2 BRA `(.L_x_11) ;  /* 0x000000000010a947 */ /* 0x009fea0003800000 */
[----:B------:R-:W-:-:S06]  /*99b0*/  USHF.L.U32 UR4, UR4, 0x1f, URZ ;  /* 0x0000001f04047899 */ /* 0x000fcc00080006ff */
[----:B------:R-:W-:-:S04]  /*99c0*/  IMAD.U32 R2, RZ, RZ, UR4 ;  /* 0x00000004ff027e24 */ /* 0x000fc8000f8e00ff */
[----:B------:R-:W0:Y:S02]  /*99d0*/  SYNCS.PHASECHK.TRANS64.TRYWAIT P2, [UR11], R2 ;  /* 0x00000002ff0075a7 */ /* 0x000e24000804110b */
[----:B0-----:R-:W-:Y:S05]  /*99e0*/  @!P2 BRA `(.L_x_12) ;  /* 0x000000200058a947 */ /* 0x001fea0003800000 */
.L_x_11:
[----:B------:R-:W2:Y:S04]  /*99f0*/  LDL.LU R71, [R1+0x84] ;  /* 0x0000840001477983 */ /* 0x000ea80000300800 */
[----:B------:R-:W3:Y:S04]  /*9a00*/  LDL.LU R74, [R1+0xc8] ;  /* 0x0000c800014a7983 */ /* 0x000ee80000300800 */
[----:B------:R-:W4:Y:S04]  /*9a10*/  LDL.LU R72, [R1+0xc4] ;  /* 0x0000c40001487983 */ /* 0x000f280000300800 */
[----:B------:R-:W5:Y:S04]  /*9a20*/  LDL.LU R69, [R1+0x80] ;  /* 0x0000800001457983 */ /* 0x000f680000300800 */
[----:B------:R-:W5:Y:S04]  /*9a30*/  LDL.LU R70, [R1+0x7c] ;  /* 0x00007c0001467983 */ /* 0x000f680000300800 */
[----:B------:R-:W5:Y:S04]  /*9a40*/  LDL.LU R85, [R1+0x8] ;  /* 0x0000080001557983 */ /* 0x000f680000300800 */
[----:B------:R-:W5:Y:S01]  /*9a50*/  LDL.LU R88, [R1+0x4] ;  /* 0x0000040001587983 */ /* 0x000f620000300800 */
[----:B------:R-:W-:Y:S01]  /*9a60*/  IADD3 R73, PT, PT, R3, UR9, R68 ;  /* 0x0000000903497c10 */ /* 0x000fe2000fffe044 */
[C---:B------:R-:W-:Y:S01]  /*9a70*/  IMAD R3, R0.reuse, R79, RZ ;  /* 0x0000004f00037224 */ /* 0x040fe200078e02ff */
[----:B------:R-:W-:Y:S01]  /*9a80*/  ISETP.LT.AND P5, PT, R0, UR15, !P0 ;  /* 0x0000000f00007c0c */ /* 0x000fe2000c7a1270 */
[----:B------:R-:W-:Y:S01]  /*9a90*/  BAR.SYNC.DEFER_BLOCKING 0x0 ;  /* 0x0000000000007b1d */ /* 0x000fe20000010000 */
[----:B------:R-:W-:-:S05]  /*9aa0*/  LOP3.LUT R80, R80, 0x7f0, RZ, 0xc0, !PT ;  /* 0x000007f050507812 */ /* 0x000fca00078ec0ff */
[----:B------:R-:W5:Y:S04]  /*9ab0*/  LDL.LU R87, [R1+0x78] ;  /* 0x0000780001577983 */ /* 0x000f680000300800 */
[----:B------:R-:W5:Y:S01]  /*9ac0*/  LDL.LU R86, [R1+0x74] ;  /* 0x0000740001567983 */ /* 0x000f620000300800 */
[----:B------:R-:W0:Y:S02]  /*9ad0*/  @!P1 SYNCS.CCTL.IV [UR9+0xc000] ;  /* 0x00c00000ff0099b1 */ /* 0x000e240008000009 */
[----:B0-----:R-:W-:Y:S06]  /*9ae0*/  BAR.SYNC.DEFER_BLOCKING 0x0 ;  /* 0x0000000000007b1d */ /* 0x001fec0000010000 */
[----:B------:R-:W-:Y:S01]  /*9af0*/  LDTM.16dp32bit_t0_t15.x64 R4, tmem[UR10] ;  /* 0x0000000a000479ee */ /* 0x000fe20008b00000 */
[----:B------:R-:W0:Y:S01]  /*9b00*/  LDTM.16dp32bit_t16_t31.x64 R4, tmem[UR10+0x40] ;  /* 0x0000400a000479ee */ /* 0x000e220008b20000 */
[----:B------:R-:W1:Y:S01]  /*9b10*/  @!P1 SYNCS.CCTL.IV [UR9+0xc008] ;  /* 0x00c00800ff0099b1 */ /* 0x000e620008000009 */
[----:B------:R-:W-:Y:S01]  /*9b20*/  NOP ;  /* 0x0000000000007918 */ /* 0x000fe20000000000 */
[----:B0-----:R-:W-:-:S02]  /*9b30*/  F2FP.F16.F32.PACK_AB R4, R6, R4 ;  /* 0x000000040604723e */ /* 0x001fc400000000ff */
[----:B------:R-:W-:Y:S02]  /*9b40*/  F2FP.F16.F32.PACK_AB R6, R14, R12 ;  /* 0x0000000c0e06723e */ /* 0x000fe400000000ff */
[----:B------:R-:W-:Y:S02]  /*9b50*/  F2FP.F16.F32.PACK_AB R20, R22, R20 ;  /* 0x000000141614723e */ /* 0x000fe400000000ff */
[----:B------:R-:W-:Y:S02]  /*9b60*/  F2FP.F16.F32.PACK_AB R22, R30, R28 ;  /* 0x0000001c1e16723e */ /* 0x000fe400000000ff */
[----:B------:R-:W-:Y:S02]  /*9b70*/  F2FP.F16.F32.PACK_AB R36, R38, R36 ;  /* 0x000000242624723e */ /* 0x000fe400000000ff */
[----:B------:R-:W-:Y:S02]  /*9b80*/  F2FP.F16.F32.PACK_AB R12, R39, R37 ;  /* 0x00000025270c723e */ /* 0x000fe400000000ff */
[----:B------:R-:W-:-:S02]  /*9b90*/  F2FP.F16.F32.PACK_AB R37, R42, R40 ;  /* 0x000000282a25723e */ /* 0x000fc400000000ff */
[----:B------:R-:W-:Y:S02]  /*9ba0*/  F2FP.F16.F32.PACK_AB R38, R46, R44 ;  /* 0x0000002c2e26723e */ /* 0x000fe400000000ff */
[----:B------:R-:W-:Y:S01]  /*9bb0*/  F2FP.F16.F32.PACK_AB R39, R50, R48 ;  /* 0x000000303227723e */ /* 0x000fe200000000ff */
[----:B--2---:R-:W-:Y:S02]  /*9bc0*/  IMAD R2, R71, UR5, RZ ;  /* 0x0000000547027c24 */ /* 0x004fe4000f8e02ff */
[----:B------:R-:W0:Y:S01]  /*9bd0*/  S2R R71, SR_TID.X ;  /* 0x0000000000477919 */ /* 0x000e220000002100 */
[----:B---3--:R-:W-:Y:S02]  /*9be0*/  ISETP.LT.AND P4, PT, R74, UR15, !P0 ;  /* 0x0000000f4a007c0c */ /* 0x008fe4000c781270 */
[----:B------:R-:W-:Y:S02]  /*9bf0*/  LEA R78, P6, R2, UR12, 0x1 ;  /* 0x0000000c024e7c11 */ /* 0x000fe4000f8c08ff */
[----:B----4-:R-:W-:-:S02]  /*9c00*/  ISETP.LT.AND P2, PT, R72, UR15, !P0 ;  /* 0x0000000f48007c0c */ /* 0x010fc4000c741270 */
[----:B------:R-:W-:Y:S02]  /*9c10*/  LEA.HI.X.SX32 R0, R2, UR13, 0x1, P6 ;  /* 0x0000000d02007c11 */ /* 0x000fe4000b0f0eff */
[C---:B-----5:R-:W-:Y:S01]  /*9c20*/  ISETP.LT.AND P3, PT, R69.reuse, UR15, !P0 ;  /* 0x0000000f45007c0c */ /* 0x060fe2000c761270 */
[----:B------:R-:W-:Y:S01]  /*9c30*/  IMAD R69, R69, R79, RZ ;  /* 0x0000004f45457224 */ /* 0x000fe200078e02ff */
[----:B------:R-:W-:-:S04]  /*9c40*/  LEA R2, P1, R3, R78, 0x1 ;  /* 0x0000004e03027211 */ /* 0x000fc800078208ff */
[----:B------:R-:W-:Y:S02]  /*9c50*/  LEA R72, P6, R69, R78, 0x1 ;  /* 0x0000004e45487211 */ /* 0x000fe400078c08ff */
[----:B------:R-:W-:Y:S01]  /*9c60*/  LEA.HI.X.SX32 R3, R3, R0, 0x1, P1 ;  /* 0x0000000003037211 */ /* 0x000fe200008f0eff */
[-C--:B------:R-:W-:Y:S01]  /*9c70*/  IMAD R77, R85, R79.reuse, RZ ;  /* 0x0000004f554d7224 */ /* 0x080fe200078e02ff */
[----:B------:R-:W-:Y:S01]  /*9c80*/  ISETP.LT.AND P1, PT, R70, UR15, !P0 ;  /* 0x0000000f46007c0c */ /* 0x000fe2000c721270 */
[-C--:B------:R-:W-:Y:S02]  /*9c90*/  IMAD R81, R88, R79.reuse, RZ ;  /* 0x0000004f58517224 */ /* 0x080fe400078e02ff */
[----:B0-----:R-:W-:Y:S02]  /*9ca0*/  IMAD.SHL.U32 R68, R71, 0x8, RZ ;  /* 0x0000000847447824 */ /* 0x001fe400078e00ff */
[----:B------:R-:W-:Y:S01]  /*9cb0*/  IMAD R71, R70, R79, RZ ;  /* 0x0000004f46477224 */ /* 0x000fe200078e02ff */
[----:B------:R-:W-:-:S02]  /*9cc0*/  F2FP.F16.F32.PACK_AB R70, R15, R13 ;  /* 0x0000000d0f46723e */ /* 0x000fc400000000ff */
[----:B------:R-:W-:-:S05]  /*9cd0*/  LOP3.LUT R68, R68, 0x300, RZ, 0xc0, !PT ;  /* 0x0000030044447812 */ /* 0x000fca00078ec0ff */
[----:B------:R-:W-:Y:S01]  /*9ce0*/  IMAD.IADD R84, R68, 0x1, R73 ;  /* 0x0000000144547824 */ /* 0x000fe200078e0249 */
[----:B------:R-:W-:Y:S02]  /*9cf0*/  LEA.HI.X.SX32 R73, R69, R0, 0x1, P6 ;  /* 0x0000000045497211 */ /* 0x000fe400030f0eff */
[----:B------:R-:W-:Y:S02]  /*9d00*/  LEA R74, P6, R71, R78, 0x1 ;  /* 0x0000004e474a7211 */ /* 0x000fe400078c08ff */
[----:B------:R-:W-:Y:S02]  /*9d10*/  F2FP.F16.F32.PACK_AB R68, R7, R5 ;  /* 0x000000050744723e */ /* 0x000fe400000000ff */
[----:B------:R-:W-:Y:S02]  /*9d20*/  LEA.HI.X.SX32 R75, R71, R0, 0x1, P6 ;  /* 0x00000000474b7211 */ /* 0x000fe400030f0eff */
[----:B------:R-:W-:Y:S02]  /*9d30*/  F2FP.F16.F32.PACK_AB R5, R10, R8 ;  /* 0x000000080a05723e */ /* 0x000fe400000000ff */
[----:B------:R-:W-:-:S02]  /*9d40*/  F2FP.F16.F32.PACK_AB R69, R11, R9 ;  /* 0x000000090b45723e */ /* 0x000fc400000000ff */
[----:B------:R-:W-:Y:S02]  /*9d50*/  F2FP.F16.F32.PACK_AB R7, R18, R16 ;  /* 0x000000101207723e */ /* 0x000fe400000000ff */
[----:B------:R-:W-:Y:S02]  /*9d60*/  F2FP.F16.F32.PACK_AB R71, R19, R17 ;  /* 0x000000111347723e */ /* 0x000fe400000000ff */
[----:B------:R-:W-:Y:S01]  /*9d70*/  LEA R76, P6, R77, R78, 0x1 ;  /* 0x0000004e4d4c7211 */ /* 0x000fe200078c08ff */
[----:B-1----:R-:W-:Y:S01]  /*9d80*/  STS.128 [R84], R4 ;  /* 0x0000000454007388 */ /* 0x002fe20000000c00 */
[----:B------:R-:W-:-:S03]  /*9d90*/  F2FP.F16.F32.PACK_AB R8, R23, R21 ;  /* 0x000000151708723e */ /* 0x000fc600000000ff */
[----:B------:R-:W-:Y:S01]  /*9da0*/  STS.128 [R84+0x400], R68 ;  /* 0x0004004454007388 */ /* 0x000fe20000000c00 */
[----:B------:R-:W-:Y:S02]  /*9db0*/  F2FP.F16.F32.PACK_AB R9, R27, R25 ;  /* 0x000000191b09723e */ /* 0x000fe400000000ff */
[----:B------:R-:W-:Y:S01]  /*9dc0*/  F2FP.F16.F32.PACK_AB R10, R31, R29 ;  /* 0x0000001d1f0a723e */ /* 0x000fe200000000ff */
[----:B------:R-:W-:Y:S01]  /*9dd0*/  BAR.SYNC.DEFER_BLOCKING 0x0 ;  /* 0x0000000000007b1d */ /* 0x000fe20000010000 */
[----:B------:R-:W-:Y:S02]  /*9de0*/  F2FP.F16.F32.PACK_AB R21, R26, R24 ;  /* 0x000000181a15723e */ /* 0x000fe400000000ff */
[----:B------:R-:W-:Y:S02]  /*9df0*/  F2FP.F16.F32.PACK_AB R23, R34, R32 ;  /* 0x000000202217723e */ /* 0x000fe400000000ff */
[----:B------:R-:W-:Y:S02]  /*9e00*/  F2FP.F16.F32.PACK_AB R11, R35, R33 ;  /* 0x00000021230b723e */ /* 0x000fe400000000ff */
[----:B------:R-:W-:-:S02]  /*9e10*/  LEA.HI.X.SX32 R77, R77, R0, 0x1, P6 ;  /* 0x000000004d4d7211 */ /* 0x000fc400030f0eff */
[----:B------:R-:W-:-:S04]  /*9e20*/  LEA R82, P6, R81, R78, 0x1 ;  /* 0x0000004e51527211 */ /* 0x000fc800078c08ff */
[----:B------:R-:W-:Y:S02]  /*9e30*/  LEA.HI.X.SX32 R83, R81, R0, 0x1, P6 ;  /* 0x0000000051537211 */ /* 0x000fe400030f0eff */
[----:B------:R-:W-:Y:S02]  /*9e40*/  ISETP.LT.AND P6, PT, R85, UR15, !P0 ;  /* 0x0000000f55007c0c */ /* 0x000fe4000c7c1270 */
[----:B------:R-:W2:Y:S04]  /*9e50*/  LDL.LU R85, [R1+0x70] ;  /* 0x0000700001557983 */ /* 0x000ea80000300800 */
[----:B------:R-:W3:Y:S04]  /*9e60*/  LDL.LU R81, [R1+0x6c] ;  /* 0x00006c0001517983 */ /* 0x000ee80000300800 */
[----:B------:R-:W0:Y:S04]  /*9e70*/  LDS.128 R4, [R80+UR9] ;  /* 0x0000000950047984 */ /* 0x000e280008000c00 */
[----:B------:R-:W-:Y:S01]  /*9e80*/  LDS.128 R24, [R80+UR9+0x800] ;  /* 0x0008000950187984 */ /* 0x000fe20008000c00 */
[----:B------:R-:W-:Y:S06]  /*9e90*/  BAR.SYNC.DEFER_BLOCKING 0x0 ;  /* 0x0000000000007b1d */ /* 0x000fec0000010000 */
[----:B------:R-:W4:Y:S04]  /*9ea0*/  LDL.LU R35, [R1+0x68] ;  /* 0x0000680001237983 */ /* 0x000f280000300800 */
[----:B------:R-:W-:Y:S04]  /*9eb0*/  STS.128 [R84], R20 ;  /* 0x0000001454007388 */ /* 0x000fe80000000c00 */
[----:B------:R-:W-:Y:S01]  /*9ec0*/  STS.128 [R84+0x400], R8 ;  /* 0x0004000854007388 */ /* 0x000fe20000000c00 */
[----:B------:R-:W-:Y:S06]  /*9ed0*/  BAR.SYNC.DEFER_BLOCKING 0x0 ;  /* 0x0000000000007b1d */ /* 0x000fec0000010000 */
[----:B------:R-:W1:Y:S04]  /*9ee0*/  LDS.128 R20, [R80+UR9] ;  /* 0x0000000950147984 */ /* 0x000e680008000c00 */
[----:B------:R-:W-:Y:S01]  /*9ef0*/  LDS.128 R8, [R80+UR9+0x800] ;  /* 0x0008000950087984 */ /* 0x000fe20008000c00 */
[----:B------:R-:W-:Y:S01]  /*9f00*/  BAR.SYNC.DEFER_BLOCKING 0x0 ;  /* 0x0000000000007b1d */ /* 0x000fe20000010000 */
[----:B------:R-:W-:-:S05]  /*9f10*/  F2FP.F16.F32.PACK_AB R13, R43, R41 ;  /* 0x000000292b0d723e */ /* 0x000fca00000000ff */
[----:B------:R5:W-:Y:S04]  /*9f20*/  STS.128 [R84], R36 ;  /* 0x0000002454007388 */ /* 0x000be80000000c00 */
[----:B-----5:R-:W5:Y:S04]  /*9f30*/  LDL.LU R36, [R1+0x64] ;  /* 0x0000640001247983 */ /* 0x020f680000300800 */
[----:B------:R-:W5:Y:S04]  /*9f40*/  LDL.LU R41, [R1+0x60] ;  /* 0x0000600001297983 */ /* 0x000f680000300800 */
[----:B------:R-:W5:Y:S01]  /*9f50*/  LDL.LU R34, [R1+0x5c] ;  /* 0x00005c0001227983 */ /* 0x000f620000300800 */
[----:B------:R-:W-:-:S02]  /*9f60*/  F2FP.F16.F32.PACK_AB R14, R47, R45 ;  /* 0x0000002d2f0e723e */ /* 0x000fc400000000ff */
[----:B------:R-:W-:Y:S02]  /*9f70*/  F2FP.F16.F32.PACK_AB R15, R51, R49 ;  /* 0x00000031330f723e */ /* 0x000fe400000000ff */
[----:B------:R-:W-:Y:S02]  /*9f80*/  F2FP.F16.F32.PACK_AB R52, R54, R52 ;  /* 0x000000343634723e */ /* 0x000fe400000000ff */
[----:B------:R-:W-:Y:S01]  /*9f90*/  F2FP.F16.F32.PACK_AB R16, R55, R53 ;  /* 0x000000353710723e */ /* 0x000fe200000000ff */
[----:B------:R-:W-:Y:S01]  /*9fa0*/  STS.128 [R84+0x400], R12 ;  /* 0x0004000c54007388 */ /* 0x000fe20000000c00 */
[----:B------:R-:W-:Y:S01]  /*9fb0*/  BAR.SYNC.DEFER_BLOCKING 0x0 ;  /* 0x0000000000007b1d */ /* 0x000fe20000010000 */
[----:B------:R-:W-:Y:S02]  /*9fc0*/  F2FP.F16.F32.PACK_AB R53, R58, R56 ;  /* 0x000000383a35723e */ /* 0x000fe400000000ff */
[----:B------:R-:W-:Y:S02]  /*9fd0*/  F2FP.F16.F32.PACK_AB R17, R59, R57 ;  /* 0x000000393b11723e */ /* 0x000fe400000000ff */
[----:B------:R-:W-:-:S02]  /*9fe0*/  F2FP.F16.F32.PACK_AB R18, R63, R61 ;  /* 0x0000003d3f12723e */ /* 0x000fc400000000ff */
[----:B------:R-:W-:Y:S01]  /*9ff0*/  F2FP.F16.F32.PACK_AB R19, R67, R65 ;  /* 0x000000414313723e */ /* 0x000fe200000000ff */
[----:B------:R-:W-:Y:S01]  /*a000*/  IMAD R33, R87, R79, RZ ;  /* 0x0000004f57217224 */ /* 0x000fe200078e02ff */
[----:B0-----:R-:W-:Y:S01]  /*a010*/  PRMT R32, R4, 0x7632, R32 ;  /* 0x0000763204207816 */ /* 0x001fe20000000020 */
[----:B------:R-:W5:Y:S04]  /*a020*/  LDL.LU R40, [R1+0x58] ;  /* 0x0000580001287983 */ /* 0x000f680000300800 */
[----:B------:R-:W0:Y:S04]  /*a030*/  LDS.128 R12, [R80+UR9] ;  /* 0x00000009500c7984 */ /* 0x000e280008000c00 */
[----:B------:R-:W-:Y:S01]  /*a040*/  LDS.128 R28, [R80+UR9+0x800] ;  /* 0x00080009501c7984 */ /* 0x000fe20008000c00 */
[----:B------:R-:W-:Y:S01]  /*a050*/  BAR.SYNC.DEFER_BLOCKING 0x0 ;  /* 0x0000000000007b1d */ /* 0x000fe20000010000 */
[----:B------:R-:W-:-:S02]  /*a060*/  F2FP.F16.F32.PACK_AB R54, R62, R60 ;  /* 0x0000003c3e36723e */ /* 0x000fc400000000ff */
[----:B------:R-:W-:-:S05]  /*a070*/  F2FP.F16.F32.PACK_AB R55, R66, R64 ;  /* 0x000000404237723e */ /* 0x000fca00000000ff */
[----:B------:R-:W-:Y:S04]  /*a080*/  STS.128 [R84], R52 ;  /* 0x0000003454007388 */ /* 0x000fe80000000c00 */
[----:B------:R1:W-:Y:S01]  /*a090*/  STS.128 [R84+0x400], R16 ;  /* 0x0004001054007388 */ /* 0x0003e20000000c00 */
[----:B------:R-:W-:Y:S01]  /*a0a0*/  BAR.SYNC.DEFER_BLOCKING 0x0 ;  /* 0x0000000000007b1d */ /* 0x000fe20000010000 */
[----:B------:R-:W-:Y:S01]  /*a0b0*/  PRMT R38, R5, 0x7632, R38 ;  /* 0x0000763205267816 */ /* 0x000fe20000000026 */
[----:B-1----:R-:W-:-:S04]  /*a0c0*/  IMAD R19, R86, R79, RZ ;  /* 0x0000004f56137224 */ /* 0x002fc800078e02ff */
[----:B------:R1:W-:Y:S01]  /*a0d0*/  @P5 STG.E.U16 desc[UR20][R2.64], R4 ;  /* 0x0000000402005986 */ /* 0x0003e2000c101514 */
[----:B------:R-:W-:-:S03]  /*a0e0*/  ISETP.LT.AND P5, PT, R88, UR15, !P0 ;  /* 0x0000000f58007c0c */ /* 0x000fc6000c7a1270 */
[----:B------:R0:W-:Y:S01]  /*a0f0*/  @P3 STG.E.U16 desc[UR20][R72.64], R32 ;  /* 0x0000002048003986 */ /* 0x0001e2000c101514 */
[----:B------:R-:W-:-:S03]  /*a100*/  ISETP.LT.AND P3, PT, R87, UR15, !P0 ;  /* 0x0000000f57007c0c */ /* 0x000fc6000c761270 */
[----:B------:R-:W-:Y:S01]  /*a110*/  @P1 STG.E.U16 desc[UR20][R74.64], R5 ;  /* 0x000000054a001986 */ /* 0x000fe2000c101514 */
[----:B------:R-:W-:-:S03]  /*a120*/  ISETP.LT.AND P1, PT, R86, UR15, !P0 ;  /* 0x0000000f56007c0c */ /* 0x000fc6000c721270 */
[----:B------:R0:W-:Y:S01]  /*a130*/  @P6 STG.E.U16 desc[UR20][R76.64], R38 ;  /* 0x000000264c006986 */ /* 0x0001e2000c101514 */
[----:B------:R-:W-:-:S04]  /*a140*/  LEA R16, P6, R33, R78, 0x1 ;  /* 0x0000004e21107211 */ /* 0x000fc800078c08ff */
[----:B------:R-:W-:Y:S02]  /*a150*/  LEA.HI.X.SX32 R17, R33, R0, 0x1, P6 ;  /* 0x0000000021117211 */ /* 0x000fe400030f0eff */
[C---:B-1----:R-:W-:Y:S02]  /*a160*/  LEA R2, P6, R19.reuse, R78, 0x1 ;  /* 0x0000004e13027211 */ /* 0x042fe400078c08ff */
[----:B0-----:R-:W-:Y:S02]  /*a170*/  PRMT R32, R6, 0x7632, R32 ;  /* 0x0000763206207816 */ /* 0x001fe40000000020 */
[----:B------:R-:W-:Y:S01]  /*a180*/  LEA.HI.X.SX32 R3, R19, R0, 0x1, P6 ;  /* 0x0000000013037211 */ /* 0x000fe200030f0eff */
[----:B------:R-:W5:Y:S04]  /*a190*/  LDL.LU R38, [R1+0x54] ;  /* 0x0000540001267983 */ /* 0x000f680000300800 */
[----:B------:R-:W-:Y:S04]  /*a1a0*/  @P5 STG.E.U16 desc[UR20][R82.64], R6 ;  /* 0x0000000652005986 */ /* 0x000fe8000c101514 */
[----:B------:R-:W-:Y:S04]  /*a1b0*/  @P3 STG.E.U16 desc[UR20][R16.64], R32 ;  /* 0x0000002010003986 */ /* 0x000fe8000c101514 */
[----:B------:R0:W-:Y:S04]  /*a1c0*/  @P1 STG.E.U16 desc[UR20][R2.64], R7 ;  /* 0x0000000702001986 */ /* 0x0001e8000c101514 */
[----:B------:R-:W5:Y:S01]  /*a1d0*/  LDL.LU R37, [R1+0x50] ;  /* 0x0000500001257983 */ /* 0x000f620000300800 */
[----:B0-----:R-:W-:Y:S01]  /*a1e0*/  PRMT R3, R7, 0x7632, R3 ;  /* 0x0000763207037816 */ /* 0x001fe20000000003 */
[----:B--2---:R-:W-:-:S02]  /*a1f0*/  IMAD R33, R85, R79, RZ ;  /* 0x0000004f55217224 */ /* 0x004fc400078e02ff */
[----:B---3--:R-:W-:-:S03]  /*a200*/  IMAD R19, R81, R79, RZ ;  /* 0x0000004f51137224 */ /* 0x008fc600078e02ff */
[-C--:B------:R-:W-:Y:S02]  /*a210*/  LEA R4, P6, R33, R78.reuse, 0x1 ;  /* 0x0000004e21047211 */ /* 0x080fe400078c08ff */
[----:B------:R-:W-:Y:S02]  /*a220*/  LEA R18, P1, R19, R78, 0x1 ;  /* 0x0000004e13127211 */ /* 0x000fe400078208ff */
[-C--:B------:R-:W-:Y:S02]  /*a230*/  LEA.HI.X.SX32 R5, R33, R0.reuse, 0x1, P6 ;  /* 0x0000000021057211 */ /* 0x080fe400030f0eff */
[----:B------:R-:W-:Y:S02]  /*a240*/  LEA.HI.X.SX32 R19, R19, R0, 0x1, P1 ;  /* 0x0000000013137211 */ /* 0x000fe400008f0eff */
[----:B------:R-:W-:Y:S02]  /*a250*/  ISETP.LT.AND P5, PT, R85, UR15, !P0 ;  /* 0x0000000f55007c0c */ /* 0x000fe4000c7a1270 */
[----:B------:R-:W-:-:S02]  /*a260*/  ISETP.LT.AND P3, PT, R81, UR15, !P0 ;  /* 0x0000000f51007c0c */ /* 0x000fc4000c761270 */
[C---:B----4-:R-:W-:Y:S01]  /*a270*/  ISETP.LT.AND P6, PT, R35.reuse, UR15, !P0 ;  /* 0x0000000f23007c0c */ /* 0x050fe2000c7c1270 */
[----:B------:R-:W-:-:S08]  /*a280*/  IMAD R33, R35, R79, RZ ;  /* 0x0000004f23217224 */ /* 0x000fd000078e02ff */
[----:B------:R0:W-:Y:S01]  /*a290*/  @P5 STG.E.U16 desc[UR20][R4.64], R3 ;  /* 0x0000000304005986 */ /* 0x0001e2000c101514 */
[----:B------:R-:W-:-:S03]  /*a2a0*/  LEA R16, P5, R33, R78, 0x1 ;  /* 0x0000004e21107211 */ /* 0x000fc600078a08ff */
[----:B------:R1:W-:Y:S01]  /*a2b0*/  @P3 STG.E.U16 desc[UR20][R18.64], R20 ;  /* 0x0000001412003986 */ /* 0x0003e2000c101514 */
[----:B------:R-:W-:Y:S01]  /*a2c0*/  LEA.HI.X.SX32 R17, R33, R0, 0x1, P5 ;  /* 0x0000000021117211 */ /* 0x000fe200028f0eff */
[CC--:B-----5:R-:W-:Y:S01]  /*a2d0*/  IMAD R35, R36.reuse, R79.reuse, RZ ;  /* 0x0000004f24237224 */ /* 0x0e0fe200078e02ff */
[----:B------:R-:W-:Y:S02]  /*a2e0*/  ISETP.LT.AND P1, PT, R36, UR15, !P0 ;  /* 0x0000000f24007c0c */ /* 0x000fe4000c721270 */
[----:B------:R-:W2:Y:S04]  /*a2f0*/  LDL.LU R36, [R1+0x4c] ;  /* 0x00004c0001247983 */ /* 0x000ea80000300800 */
[----:B------:R-:W3:Y:S01]  /*a300*/  LDL.LU R32, [R1+0x48] ;  /* 0x0000480001207983 */ /* 0x000ee20000300800 */
[----:B------:R-:W-:Y:S01]  /*a310*/  LEA R2, P3, R35, R78, 0x1 ;  /* 0x0000004e23027211 */ /* 0x000fe200078608ff */
[----:B------:R-:W-:-:S03]  /*a320*/  IMAD R33, R34, R79, RZ ;  /* 0x0000004f22217224 */ /* 0x000fc600078e02ff */
[----:B0-----:R-:W-:Y:S02]  /*a330*/  LEA.HI.X.SX32 R3, R35, R0, 0x1, P3 ;  /* 0x0000000023037211 */ /* 0x001fe400018f0eff */
[----:B------:R-:W-:Y:S02]  /*a340*/  ISETP.LT.AND P3, PT, R34, UR15, !P0 ;  /* 0x0000000f22007c0c */ /* 0x000fe4000c761270 */
[----:B------:R-:W4:Y:S01]  /*a350*/  LDL.LU R34, [R1+0x44] ;  /* 0x0000440001227983 */ /* 0x000f220000300800 */
[----:B------:R-:W-:Y:S01]  /*a360*/  PRMT R5, R20, 0x7632, R5 ;  /* 0x0000763214057816 */ /* 0x000fe20000000005 */
[C---:B------:R-:W-:Y:S01]  /*a370*/  IMAD R7, R41.reuse, R79, RZ ;  /* 0x0000004f29077224 */ /* 0x040fe200078e02ff */
[----:B------:R-:W-:Y:S01]  /*a380*/  ISETP.LT.AND P5, PT, R41, UR15, !P0 ;  /* 0x0000000f29007c0c */ /* 0x000fe2000c7a1270 */
[----:B-1----:R-:W5:Y:S04]  /*a390*/  LDL.LU R20, [R1+0x40] ;  /* 0x0000400001147983 */ /* 0x002f680000300800 */
[----:B------:R0:W-:Y:S01]  /*a3a0*/  @P6 STG.E.U16 desc[UR20][R16.64], R5 ;  /* 0x0000000510006986 */ /* 0x0001e2000c101514 */
[----:B------:R-:W-:-:S03]  /*a3b0*/  LEA R4, P6, R7, R78, 0x1 ;  /* 0x0000004e07047211 */ /* 0x000fc600078c08ff */
[----:B------:R1:W-:Y:S01]  /*a3c0*/  @P1 STG.E.U16 desc[UR20][R2.64], R21 ;  /* 0x0000001502001986 */ /* 0x0003e2000c101514 */
[----:B------:R-:W-:Y:S01]  /*a3d0*/  LEA R6, P1, R33, R78, 0x1 ;  /* 0x0000004e21067211 */ /* 0x000fe200078208ff */
[C---:B------:R-:W-:Y:S02]  /*a3e0*/  IMAD R19, R40.reuse, R79, RZ ;  /* 0x0000004f28137224 */ /* 0x040fe400078e02ff */
[----:B------:R-:W5:Y:S01]  /*a3f0*/  LDL.LU R18, [R1+0x3c] ;  /* 0x00003c0001127983 */ /* 0x000f620000300800 */
[-C--:B0-----:R-:W-:Y:S02]  /*a400*/  LEA.HI.X.SX32 R5, R7, R0.reuse, 0x1, P6 ;  /* 0x0000000007057211 */ /* 0x081fe400030f0eff */
[----:B------:R-:W-:Y:S02]  /*a410*/  ISETP.LT.AND P6, PT, R40, UR15, !P0 ;  /* 0x0000000f28007c0c */ /* 0x000fe4000c7c1270 */
[----:B-1----:R-:W-:Y:S02]  /*a420*/  PRMT R3, R21, 0x7632, R3 ;  /* 0x0000763215037816 */ /* 0x002fe40000000003 */
[----:B------:R-:W-:-:S03]  /*a430*/  LEA.HI.X.SX32 R7, R33, R0, 0x1, P1 ;  /* 0x0000000021077211 */ /* 0x000fc600008f0eff */
[----:B------:R0:W-:Y:S01]  /*a440*/  @P5 STG.E.U16 desc[UR20][R4.64], R3 ;  /* 0x0000000304005986 */ /* 0x0001e2000c101514 */
[----:B------:R-:W-:-:S03]  /*a450*/  LEA R16, P5, R19, R78, 0x1 ;  /* 0x0000004e13107211 */ /* 0x000fc600078a08ff */
[----:B------:R1:W-:Y:S01]  /*a460*/  @P3 STG.E.U16 desc[UR20][R6.64], R22 ;  /* 0x0000001606003986 */ /* 0x0003e2000c101514 */
[----:B------:R-:W-:Y:S02]  /*a470*/  LEA.HI.X.SX32 R17, R19, R0, 0x1, P5 ;  /* 0x0000000013117211 */ /* 0x000fe400028f0eff */
[----:B0-----:R-:W-:-:S05]  /*a480*/  PRMT R5, R22, 0x7632, R5 ;  /* 0x0000763216057816 */ /* 0x001fca0000000005 */
[----:B------:R0:W-:Y:S01]  /*a490*/  @P6 STG.E.U16 desc[UR20][R16.64], R5 ;  /* 0x0000000510006986 */ /* 0x0001e2000c101514 */
[----:B-1----:R-:W-:Y:S01]  /*a4a0*/  PRMT R22, R12, 0x7632, R22 ;  /* 0x000076320c167816 */ /* 0x002fe20000000016 */
[C---:B------:R-:W-:Y:S01]  /*a4b0*/  IMAD R33, R38.reuse, R79, RZ ;  /* 0x0000004f26217224 */ /* 0x040fe200078e02ff */
[----:B------:R-:W-:-:S04]  /*a4c0*/  ISETP.LT.AND P1, PT, R38, UR15, !P0 ;  /* 0x0000000f26007c0c */ /* 0x000fc8000c721270 */
[----:B------:R-:W-:-:S04]  /*a4d0*/  LEA R2, P3, R33, R78, 0x1 ;  /* 0x0000004e21027211 */ /* 0x000fc800078608ff */
[----:B------:R-:W-:Y:S02]  /*a4e0*/  LEA.HI.X.SX32 R3, R33, R0, 0x1, P3 ;  /* 0x0000000021037211 */ /* 0x000fe400018f0eff */
[----:B------:R-:W5:Y:S01]  /*a4f0*/  LDL.LU R33, [R1+0x38] ;  /* 0x0000380001217983 */ /* 0x000f620000300800 */
[C---:B------:R-:W-:Y:S01]  /*a500*/  IMAD R19, R37.reuse, R79, RZ ;  /* 0x0000004f25137224 */ /* 0x040fe200078e02ff */
[----:B------:R-:W-:-:S04]  /*a510*/  ISETP.LT.AND P5, PT, R37, UR15, !P0 ;  /* 0x0000000f25007c0c */ /* 0x000fc8000c7a1270 */
[C---:B------:R-:W-:Y:S01]  /*a520*/  LEA R4, P6, R19.reuse, R78, 0x1 ;  /* 0x0000004e13047211 */ /* 0x040fe200078c08ff */
[----:B------:R1:W-:Y:S03]  /*a530*/  @P1 STG.E.U16 desc[UR20][R2.64], R23 ;  /* 0x0000001702001986 */ /* 0x0003e6000c101514 */
[----:B0-----:R-:W-:Y:S02]  /*a540*/  LEA.HI.X.SX32 R5, R19, R0, 0x1, P6 ;  /* 0x0000000013057211 */ /* 0x001fe400030f0eff */
[----:B-1----:R-:W-:-:S05]  /*a550*/  PRMT R3, R23, 0x7632, R3 ;  /* 0x0000763217037816 */ /* 0x002fca0000000003 */
[----:B------:R-:W-:Y:S01]  /*a560*/  @P5 STG.E.U16 desc[UR20][R4.64], R3 ;  /* 0x0000000304005986 */ /* 0x000fe2000c101514 */
[CC--:B--2---:R-:W-:Y:S01]  /*a570*/  IMAD R21, R36.reuse, R79.reuse, RZ ;  /* 0x0000004f24157224 */ /* 0x0c4fe200078e02ff */
[----:B------:R-:W-:Y:S02]  /*a580*/  ISETP.LT.AND P3, PT, R36, UR15, !P0 ;  /* 0x0000000f24007c0c */ /* 0x000fe4000c761270 */
[C---:B---3--:R-:W-:Y:S01]  /*a590*/  ISETP.LT.AND P6, PT, R32.reuse, UR15, !P0 ;  /* 0x0000000f20007c0c */ /* 0x048fe2000c7c1270 */
[-C--:B------:R-:W-:Y:S01]  /*a5a0*/  IMAD R19, R32, R79.reuse, RZ ;  /* 0x0000004f20137224 */ /* 0x080fe200078e02ff */
[C---:B------:R-:W-:Y:S01]  /*a5b0*/  LEA R6, P1, R21.reuse, R78, 0x1 ;  /* 0x0000004e15067211 */ /* 0x040fe200078208ff */
[----:B------:R-:W2:Y:S03]  /*a5c0*/  LDL.LU R32, [R1+0x34] ;  /* 0x0000340001207983 */ /* 0x000ea60000300800 */
[----:B------:R-:W-:Y:S01]  /*a5d0*/  LEA.HI.X.SX32 R7, R21, R0, 0x1, P1 ;  /* 0x0000000015077211 */ /* 0x000fe200008f0eff */
[----:B------:R-:W3:Y:S04]  /*a5e0*/  LDL.LU R35, [R1+0x30] ;  /* 0x0000300001237983 */ /* 0x000ee80000300800 */
[----:B------:R0:W-:Y:S01]  /*a5f0*/  @P3 STG.E.U16 desc[UR20][R6.64], R12 ;  /* 0x0000000c06003986 */ /* 0x0001e2000c101514 */
[C---:B----4-:R-:W-:Y:S01]  /*a600*/  IMAD R21, R34.reuse, R79, RZ ;  /* 0x0000004f22157224 */ /* 0x050fe200078e02ff */
[----:B------:R-:W-:-:S02]  /*a610*/  ISETP.LT.AND P1, PT, R34, UR15, !P0 ;  /* 0x0000000f22007c0c */ /* 0x000fc4000c721270 */
[-C--:B------:R-:W-:Y:S01]  /*a620*/  LEA R16, P5, R19, R78.reuse, 0x1 ;  /* 0x0000004e13107211 */ /* 0x080fe200078a08ff */
[----:B------:R-:W1:Y:S04]  /*a630*/  LDS.128 R4, [R80+UR9] ;  /* 0x0000000950047984 */ /* 0x000e680008000c00 */
[----:B0-----:R-:W4:Y:S04]  /*a640*/  LDL.LU R12, [R1+0x2c] ;  /* 0x00002c00010c7983 */ /* 0x001f280000300800 */
[----:B------:R-:W4:Y:S04]  /*a650*/  LDL.LU R37, [R1+0x28] ;  /* 0x0000280001257983 */ /* 0x000f280000300800 */
[----:B------:R-:W4:Y:S01]  /*a660*/  LDL.LU R34, [R1+0x24] ;  /* 0x0000240001227983 */ /* 0x000f220000300800 */
[----:B------:R-:W-:-:S02]  /*a670*/  LEA R2, P3, R21, R78, 0x1 ;  /* 0x0000004e15027211 */ /* 0x000fc400078608ff */
[-C--:B------:R-:W-:Y:S01]  /*a680*/  LEA.HI.X.SX32 R17, R19, R0.reuse, 0x1, P5 ;  /* 0x0000000013117211 */ /* 0x080fe200028f0eff */
[CC--:B-----5:R-:W-:Y:S01]  /*a690*/  IMAD R19, R20.reuse, R79.reuse, RZ ;  /* 0x0000004f14137224 */ /* 0x0e0fe200078e02ff */
[----:B------:R-:W-:Y:S01]  /*a6a0*/  ISETP.LT.AND P5, PT, R20, UR15, !P0 ;  /* 0x0000000f14007c0c */ /* 0x000fe2000c7a1270 */
[----:B------:R-:W5:Y:S01]  /*a6b0*/  LDL.LU R36, [R1+0x20] ;  /* 0x0000200001247983 */ /* 0x000f620000300800 */
[----:B------:R-:W-:Y:S01]  /*a6c0*/  LEA.HI.X.SX32 R3, R21, R0, 0x1, P3 ;  /* 0x0000000015037211 */ /* 0x000fe200018f0eff */
[C---:B------:R-:W-:Y:S01]  /*a6d0*/  IMAD R21, R18.reuse, R79, RZ ;  /* 0x0000004f12157224 */ /* 0x040fe200078e02ff */
[----:B------:R-:W-:Y:S01]  /*a6e0*/  ISETP.LT.AND P3, PT, R18, UR15, !P0 ;  /* 0x0000000f12007c0c */ /* 0x000fe2000c761270 */
[----:B------:R-:W-:Y:S01]  /*a6f0*/  @P6 STG.E.U16 desc[UR20][R16.64], R22 ;  /* 0x0000001610006986 */ /* 0x000fe2000c101514 */
[----:B------:R-:W-:-:S03]  /*a700*/  LEA R18, P6, R19, R78, 0x1 ;  /* 0x0000004e13127211 */ /* 0x000fc600078c08ff */
[----:B------:R0:W-:Y:S01]  /*a710*/  @P1 STG.E.U16 desc[UR20][R2.64], R13 ;  /* 0x0000000d02001986 */ /* 0x0001e2000c101514 */
[----:B------:R-:W-:Y:S02]  /*a720*/  LEA R20, P1, R21, R78, 0x1 ;  /* 0x0000004e15147211 */ /* 0x000fe400078208ff */
[-C--:B------:R-:W-:Y:S01]  /*a730*/  LEA.HI.X.SX32 R19, R19, R0.reuse, 0x1, P6 ;  /* 0x0000000013137211 */ /* 0x080fe200030f0eff */
[----:B------:R-:W1:Y:S01]  /*a740*/  LDS.128 R80, [R80+UR9+0x800] ;  /* 0x0008000950507984 */ /* 0x000e620008000c00 */
[----:B------:R-:W-:Y:S02]  /*a750*/  LEA.HI.X.SX32 R21, R21, R0, 0x1, P1 ;  /* 0x0000000015157211 */ /* 0x000fe400008f0eff */
[----:B0-----:R-:W-:-:S05]  /*a760*/  PRMT R3, R13, 0x7632, R3 ;  /* 0x000076320d037816 */ /* 0x001fca0000000003 */
[----:B------:R0:W-:Y:S04]  /*a770*/  @P5 STG.E.U16 desc[UR20][R18.64], R3 ;  /* 0x0000000312005986 */ /* 0x0001e8000c101514 */
[----:B------:R0:W-:Y:S01]  /*a780*/  @P3 STG.E.U16 desc[UR20][R20.64], R14 ;  /* 0x0000000e14003986 */ /* 0x0001e2000c101514 */
[----:B------:R-:W-:Y:S01]  /*a790*/  PRMT R22, R14, 0x7632, R22 ;  /* 0x000076320e167816 */ /* 0x000fe20000000016 */
[C---:B------:R-:W-:Y:S01]  /*a7a0*/  IMAD R23, R33.reuse, R79, RZ ;  /* 0x0000004f21177224 */ /* 0x040fe200078e02ff */
[----:B------:R-:W-:-:S04]  /*a7b0*/  ISETP.LT.AND P6, PT, R33, UR15, !P0 ;  /* 0x0000000f21007c0c */ /* 0x000fc8000c7c1270 */
[----:B------:R-:W-:-:S04]  /*a7c0*/  LEA R16, P5, R23, R78, 0x1 ;  /* 0x0000004e17107211 */ /* 0x000fc800078a08ff */
[----:B------:R-:W-:-:S05]  /*a7d0*/  LEA.HI.X.SX32 R17, R23, R0, 0x1, P5 ;  /* 0x0000000017117211 */ /* 0x000fca00028f0eff */
[----:B------:R0:W-:Y:S01]  /*a7e0*/  @P6 STG.E.U16 desc[UR20][R16.64], R22 ;  /* 0x0000001610006986 */ /* 0x0001e2000c101514 */
[CC--:B--2---:R-:W-:Y:S01]  /*a7f0*/  IMAD R33, R32.reuse, R79.reuse, RZ ;  /* 0x0000004f20217224 */ /* 0x0c4fe200078e02ff */
[----:B------:R-:W-:Y:S02]  /*a800*/  ISETP.LT.AND P1, PT, R32, UR15, !P0 ;  /* 0x0000000f20007c0c */ /* 0x000fe4000c721270 */
[----:B------:R-:W2:Y:S02]  /*a810*/  LDL.LU R32, [R1+0x1c] ;  /* 0x00001c0001207983 */ /* 0x000ea40000300800 */
[----:B------:R-:W-:Y:S01]  /*a820*/  LEA R2, P3, R33, R78, 0x1 ;  /* 0x0000004e21027211 */ /* 0x000fe200078608ff */
[CC--:B---3--:R-:W-:Y:S01]  /*a830*/  IMAD R13, R35.reuse, R79.reuse, RZ ;  /* 0x0000004f230d7224 */ /* 0x0c8fe200078e02ff */
[----:B------:R-:W-:Y:S02]  /*a840*/  ISETP.LT.AND P5, PT, R35, UR15, !P0 ;  /* 0x0000000f23007c0c */ /* 0x000fe4000c7a1270 */
[----:B0-----:R-:W-:Y:S01]  /*a850*/  LEA.HI.X.SX32 R3, R33, R0, 0x1, P3 ;  /* 0x0000000021037211 */ /* 0x001fe200018f0eff */
[----:B------:R-:W3:Y:S04]  /*a860*/  LDL.LU R35, [R1+0x18] ;  /* 0x0000180001237983 */ /* 0x000ee80000300800 */
[----:B------:R-:W3:Y:S01]  /*a870*/  LDL.LU R20, [R1+0x14] ;  /* 0x0000140001147983 */ /* 0x000ee20000300800 */
[----:B----4-:R-:W-:-:S03]  /*a880*/  IMAD R19, R12, R79, RZ ;  /* 0x0000004f0c137224 */ /* 0x010fc600078e02ff */
[----:B------:R0:W-:Y:S02]  /*a890*/  @P1 STG.E.U16 desc[UR20][R2.64], R15 ;  /* 0x0000000f02001986 */ /* 0x0001e4000c101514 */
[----:B------:R-:W-:Y:S01]  /*a8a0*/  LEA R18, P1, R19, R78, 0x1 ;  /* 0x0000004e13127211 */ /* 0x000fe200078208ff */
[----:B------:R-:W-:-:S03]  /*a8b0*/  IMAD R23, R34, R79, RZ ;  /* 0x0000004f22177224 */ /* 0x000fc600078e02ff */
[----:B------:R-:W-:Y:S02]  /*a8c0*/  LEA.HI.X.SX32 R19, R19, R0, 0x1, P1 ;  /* 0x0000000013137211 */ /* 0x000fe400008f0eff */
[----:B------:R-:W-:Y:S02]  /*a8d0*/  ISETP.LT.AND P1, PT, R34, UR15, !P0 ;  /* 0x0000000f22007c0c */ /* 0x000fe4000c721270 */
[----:B------:R-:W4:Y:S04]  /*a8e0*/  LDL.LU R34, [R1+0x10] ;  /* 0x0000100001227983 */ /* 0x000f280000300800 */
[----:B------:R-:W4:Y:S01]  /*a8f0*/  LDL.LU R22, [R1+0xc] ;  /* 0x00000c0001167983 */ /* 0x000f220000300800 */
[----:B------:R-:W-:Y:S02]  /*a900*/  ISETP.LT.AND P3, PT, R12, UR15, !P0 ;  /* 0x0000000f0c007c0c */ /* 0x000fe4000c761270 */
[----:B------:R-:W-:Y:S01]  /*a910*/  LEA R12, P6, R13, R78, 0x1 ;  /* 0x0000004e0d0c7211 */ /* 0x000fe200078c08ff */
[----:B------:R-:W-:Y:S01]  /*a920*/  IMAD R21, R37, R79, RZ ;  /* 0x0000004f25157224 */ /* 0x000fe200078e02ff */
[----:B0-----:R-:W-:Y:S01]  /*a930*/  PRMT R3, R15, 0x7632, R3 ;  /* 0x000076320f037816 */ /* 0x001fe20000000003 */
[----:B------:R-:W4:Y:S01]  /*a940*/  LDL.LU R33, [R1+0x100] ;  /* 0x0001000001217983 */ /* 0x000f220000300800 */
[----:B------:R-:W-:-:S02]  /*a950*/  LEA.HI.X.SX32 R13, R13, R0, 0x1, P6 ;  /* 0x000000000d0d7211 */ /* 0x000fc400030f0eff */
[----:B------:R-:W-:-:S03]  /*a960*/  ISETP.LT.AND P6, PT, R37, UR15, !P0 ;  /* 0x0000000f25007c0c */ /* 0x000fc6000c7c1270 */
[----:B------:R0:W-:Y:S01]  /*a970*/  @P5 STG.E.U16 desc[UR20][R12.64], R3 ;  /* 0x000000030c005986 */ /* 0x0001e2000c101514 */
[----:B------:R-:W-:-:S03]  /*a980*/  LEA R16, P5, R21, R78, 0x1 ;  /* 0x0000004e15107211 */ /* 0x000fc600078a08ff */
[----:B-1----:R-:W-:Y:S01]  /*a990*/  @P3 STG.E.U16 desc[UR20][R18.64], R4 ;  /* 0x0000000412003986 */ /* 0x002fe2000c101514 */
[----:B------:R-:W-:Y:S01]  /*a9a0*/  LEA R2, P3, R23, R78, 0x1 ;  /* 0x0000004e17027211 */ /* 0x000fe200078608ff */
[C---:B-----5:R-:W-:Y:S01]  /*a9b0*/  IMAD R15, R36.reuse, R79, RZ ;  /* 0x0000004f240f7224 */ /* 0x060fe200078e02ff */
[-C--:B------:R-:W-:Y:S02]  /*a9c0*/  LEA.HI.X.SX32 R17, R21, R0.reuse, 0x1, P5 ;  /* 0x0000000015117211 */ /* 0x080fe400028f0eff */
[----:B------:R-:W-:Y:S02]  /*a9d0*/  ISETP.LT.AND P5, PT, R36, UR15, !P0 ;  /* 0x0000000f24007c0c */ /* 0x000fe4000c7a1270 */
[----:B0-----:R-:W-:Y:S02]  /*a9e0*/  PRMT R13, R4, 0x7632, R13 ;  /* 0x00007632040d7816 */ /* 0x001fe4000000000d */
[----:B------:R-:W-:-:S03]  /*a9f0*/  LEA.HI.X.SX32 R3, R23, R0, 0x1, P3 ;  /* 0x0000000017037211 */ /* 0x000fc600018f0eff */
[----:B------:R0:W-:Y:S01]  /*aa00*/  @P6 STG.E.U16 desc[UR20][R16.64], R13 ;  /* 0x0000000d10006986 */ /* 0x0001e2000c101514 */
[----:B------:R-:W-:-:S03]  /*aa10*/  LEA R12, P6, R15, R78, 0x1 ;  /* 0x0000004e0f0c7211 */ /* 0x000fc600078c08ff */
[----:B------:R1:W-:Y:S01]  /*aa20*/  @P1 STG.E.U16 desc[UR20][R2.64], R5 ;  /* 0x0000000502001986 */ /* 0x0003e2000c101514 */
[----:B0-----:R-:W-:Y:S02]  /*aa30*/  LEA.HI.X.SX32 R13, R15, R0, 0x1, P6 ;  /* 0x000000000f0d7211 */ /* 0x001fe400030f0eff */
[----:B-1----:R-:W-:-:S05]  /*aa40*/  PRMT R3, R5, 0x7632, R3 ;  /* 0x0000763205037816 */ /* 0x002fca0000000003 */
[----:B------:R0:W-:Y:S01]  /*aa50*/  @P5 STG.E.U16 desc[UR20][R12.64], R3 ;  /* 0x000000030c005986 */ /* 0x0001e2000c101514 */
[----:B------:R-:W-:Y:S01]  /*aa60*/  PRMT R18, R6, 0x7632, R18 ;  /* 0x0000763206127816 */ /* 0x000fe20000000012 */
[CC--:B--2---:R-:W-:Y:S01]  /*aa70*/  IMAD R21, R32.reuse, R79.reuse, RZ ;  /* 0x0000004f20157224 */ /* 0x0c4fe200078e02ff */
[----:B------:R-:W-:Y:S02]  /*aa80*/  ISETP.LT.AND P3, PT, R32, UR15, !P0 ;  /* 0x0000000f20007c0c */ /* 0x000fe4000c761270 */
[----:B------:R-:W2:Y:S02]  /*aa90*/  LDL.LU R32, [R1+0xfc] ;  /* 0x0000fc0001207983 */ /* 0x000ea40000300800 */
[----:B------:R-:W-:Y:S01]  /*aaa0*/  LEA R14, P1, R21, R78, 0x1 ;  /* 0x0000004e150e7211 */ /* 0x000fe200078208ff */
[CC--:B---3--:R-:W-:Y:S01]  /*aab0*/  IMAD R19, R35.reuse, R79.reuse, RZ ;  /* 0x0000004f23137224 */ /* 0x0c8fe200078e02ff */
[----:B------:R-:W-:Y:S01]  /*aac0*/  ISETP.LT.AND P6, PT, R35, UR15, !P0 ;  /* 0x0000000f23007c0c */ /* 0x000fe2000c7c1270 */
[----:B------:R-:W3:Y:S01]  /*aad0*/  LDL.LU R23, [R1+0xf8] ;  /* 0x0000f80001177983 */ /* 0x000ee20000300800 */
[----:B------:R-:W-:Y:S01]  /*aae0*/  LEA.HI.X.SX32 R15, R21, R0, 0x1, P1 ;  /* 0x00000000150f7211 */ /* 0x000fe200008f0eff */
[----:B------:R-:W-:Y:S01]  /*aaf0*/  IMAD R21, R20, R79, RZ ;  /* 0x0000004f14157224 */ /* 0x000fe200078e02ff */
[----:B------:R-:W-:-:S03]  /*ab00*/  LEA R16, P5, R19, R78, 0x1 ;  /* 0x0000004e13107211 */ /* 0x000fc600078a08ff */
[----:B------:R-:W-:Y:S01]  /*ab10*/  @P3 STG.E.U16 desc[UR20][R14.64], R6 ;  /* 0x000000060e003986 */ /* 0x000fe2000c101514 */
[----:B------:R-:W-:Y:S02]  /*ab20*/  LEA R2, P3, R21, R78, 0x1 ;  /* 0x0000004e15027211 */ /* 0x000fe400078608ff */
[-C--:B------:R-:W-:Y:S02]  /*ab30*/  LEA.HI.X.SX32 R17, R19, R0.reuse, 0x1, P5 ;  /* 0x0000000013117211 */ /* 0x080fe400028f0eff */
[----:B------:R-:W-:Y:S02]  /*ab40*/  ISETP.LT.AND P1, PT, R20, UR15, !P0 ;  /* 0x0000000f14007c0c */ /* 0x000fe4000c721270 */
[----:B------:R-:W5:Y:S01]  /*ab50*/  LDL.LU R20, [R1+0xf4] ;  /* 0x0000f40001147983 */ /* 0x000f620000300800 */
[----:B0-----:R-:W-:-:S03]  /*ab60*/  LEA.HI.X.SX32 R3, R21, R0, 0x1, P3 ;  /* 0x0000000015037211 */ /* 0x001fc600018f0eff */
[----:B------:R0:W-:Y:S01]  /*ab70*/  @P6 STG.E.U16 desc[UR20][R16.64], R18 ;  /* 0x0000001210006986 */ /* 0x0001e2000c101514 */
[CC--:B----4-:R-:W-:Y:S01]  /*ab80*/  IMAD R13, R22.reuse, R79.reuse, RZ ;  /* 0x0000004f160d7224 */ /* 0x0d0fe200078e02ff */
[----:B------:R-:W-:Y:S02]  /*ab90*/  ISETP.LT.AND P3, PT, R22, UR15, !P0 ;  /* 0x0000000f16007c0c */ /* 0x000fe4000c761270 */
[----:B------:R-:W4:Y:S04]  /*aba0*/  LDL.LU R22, [R1+0xf0] ;  /* 0x0000f00001167983 */ /* 0x000f280000300800 */
[----:B0-----:R-:W2:Y:S01]  /*abb0*/  LDL.LU R16, [R1+0xec] ;  /* 0x0000ec0001107983 */ /* 0x001ea20000300800 */
[C---:B------:R-:W-:Y:S01]  /*abc0*/  IMAD R5, R34.reuse, R79, RZ ;  /* 0x0000004f22057224 */ /* 0x040fe200078e02ff */
[----:B------:R-:W-:-:S02]  /*abd0*/  ISETP.LT.AND P5, PT, R34, UR15, !P0 ;  /* 0x0000000f22007c0c */ /* 0x000fc4000c7a1270 */
[----:B------:R0:W-:Y:S02]  /*abe0*/  @P1 STG.E.U16 desc[UR20][R2.64], R7 ;  /* 0x0000000702001986 */ /* 0x0001e4000c101514 */
[----:B------:R-:W-:Y:S01]  /*abf0*/  LEA R4, P6, R5, R78, 0x1 ;  /* 0x0000004e05047211 */ /* 0x000fe200078c08ff */
[----:B------:R-:W-:Y:S01]  /*ac00*/  IMAD R15, R79, 0x2, R13 ;  /* 0x000000024f0f7824 */ /* 0x000fe200078e020d */
[----:B------:R-:W3:Y:S02]  /*ac10*/  LDL.LU R21, [R1+0xe8] ;  /* 0x0000e80001157983 */ /* 0x000ee40000300800 */
[----:B------:R-:W-:Y:S02]  /*ac20*/  LEA.HI.X.SX32 R5, R5, R0, 0x1, P6 ;  /* 0x0000000005057211 */ /* 0x000fe400030f0eff */
[----:B0-----:R-:W-:Y:S01]  /*ac30*/  PRMT R3, R7, 0x7632, R3 ;  /* 0x0000763207037816 */ /* 0x001fe20000000003 */
[----:B------:R-:W-:Y:S01]  /*ac40*/  IMAD R17, R79, 0x2, R15 ;  /* 0x000000024f117824 */ /* 0x000fe200078e020f */
[-C--:B------:R-:W-:Y:S01]  /*ac50*/  LEA R12, P1, R13, R78.reuse, 0x1 ;  /* 0x0000004e0d0c7211 */ /* 0x080fe200078208ff */
[----:B------:R-:W4:Y:S04]  /*ac60*/  LDL.LU R19, [R1+0xe4] ;  /* 0x0000e40001137983 */ /* 0x000f280000300800 */
[----:B------:R0:W-:Y:S01]  /*ac70*/  @P5 STG.E.U16 desc[UR20][R4.64], R3 ;  /* 0x0000000304005986 */ /* 0x0001e2000c101514 */
[----:B------:R-:W-:Y:S01]  /*ac80*/  LEA R14, P5, R15, R78, 0x1 ;  /* 0x0000004e0f0e7211 */ /* 0x000fe200078a08ff */
[----:B------:R-:W-:-:S03]  /*ac90*/  IMAD R7, R79, 0x2, R17 ;  /* 0x000000024f077824 */ /* 0x000fc600078e0211 */
[----:B------:R-:W-:Y:S02]  /*aca0*/  LEA.HI.X.SX32 R15, R15, R0, 0x1, P5 ;  /* 0x000000000f0f7211 */ /* 0x000fe400028f0eff */
[----:B------:R-:W-:Y:S02]  /*acb0*/  LEA R2, P5, R17, R78, 0x1 ;  /* 0x0000004e11027211 */ /* 0x000fe400078a08ff */
[-C--:B------:R-:W-:Y:S02]  /*acc0*/  LEA.HI.X.SX32 R13, R13, R0.reuse, 0x1, P1 ;  /* 0x000000000d0d7211 */ /* 0x080fe400008f0eff */
[----:B0-----:R-:W-:Y:S02]  /*acd0*/  PRMT R5, R24, 0x7632, R5 ;  /* 0x0000763218057816 */ /* 0x001fe40000000005 */
[----:B------:R-:W-:Y:S01]  /*ace0*/  LEA.HI.X.SX32 R3, R17, R0, 0x1, P5 ;  /* 0x0000000011037211 */ /* 0x000fe200028f0eff */
[----:B------:R-:W-:Y:S01]  /*acf0*/  IMAD R17, R79, 0x2, R7 ;  /* 0x000000024f117824 */ /* 0x000fe200078e0207 */
[C---:B------:R-:W-:Y:S01]  /*ad00*/  LEA R4, P5, R7.reuse, R78, 0x1 ;  /* 0x0000004e07047211 */ /* 0x040fe200078a08ff */
[----:B------:R-:W-:Y:S04]  /*ad10*/  @P3 STG.E.U16 desc[UR20][R12.64], R24 ;  /* 0x000000180c003986 */ /* 0x000fe8000c101514 */
[----:B------:R0:W-:Y:S02]  /*ad20*/  @P4 STG.E.U16 desc[UR20][R14.64], R5 ;  /* 0x000000050e004986 */ /* 0x0001e4000c101514 */
[----:B0-----:R-:W-:-:S02]  /*ad30*/  LEA.HI.X.SX32 R5, R7, R0, 0x1, P5 ;  /* 0x0000000007057211 */ /* 0x001fc400028f0eff */
[----:B------:R-:W-:-:S04]  /*ad40*/  LEA R6, P5, R17, R78, 0x1 ;  /* 0x0000004e11067211 */ /* 0x000fc800078a08ff */
[----:B------:R-:W-:Y:S02]  /*ad50*/  LEA.HI.X.SX32 R7, R17, R0, 0x1, P5 ;  /* 0x0000000011077211 */ /* 0x000fe400028f0eff */
[----:B-----5:R-:W-:Y:S02]  /*ad60*/  ISETP.LT.AND P4, PT, R20, UR15, !P0 ;  /* 0x0000000f14007c0c */ /* 0x020fe4000c781270 */
[----:B------:R-:W5:Y:S04]  /*ad70*/  LDL.LU R20, [R1+0xe0] ;  /* 0x0000e00001147983 */ /* 0x000f680000300800 */
[----:B------:R-:W5:Y:S01]  /*ad80*/  LDL.LU R18, [R1+0xdc] ;  /* 0x0000dc0001127983 */ /* 0x000f620000300800 */
[----:B--2---:R-:W-:-:S03]  /*ad90*/  ISETP.LT.AND P5, PT, R16, UR15, !P0 ;  /* 0x0000000f10007c0c */ /* 0x004fc6000c7a1270 */
[----:B------:R-:W2:Y:S04]  /*ada0*/  LDL.LU R16, [R1+0xd8] ;  /* 0x0000d80001107983 */ /* 0x000ea80000300800 */
[----:B------:R-:W2:Y:S01]  /*adb0*/  LDL.LU R14, [R1+0xd4] ;  /* 0x0000d400010e7983 */ /* 0x000ea20000300800 */
[----:B------:R-:W-:Y:S01]  /*adc0*/  ISETP.LT.AND P6, PT, R33, UR15, !P0 ;  /* 0x0000000f21007c0c */ /* 0x000fe2000c7c1270 */
[C---:B------:R-:W-:Y:S02]  /*add0*/  IMAD R13, R79.reuse, 0x2, R17 ;  /* 0x000000024f0d7824 */ /* 0x040fe400078e0211 */
[----:B------:R0:W-:Y:S01]  /*ade0*/  @P2 STG.E.U16 desc[UR20][R2.64], R25 ;  /* 0x0000001902002986 */ /* 0x0001e2000c101514 */
[----:B------:R-:W-:Y:S01]  /*adf0*/  ISETP.LT.AND P1, PT, R32, UR15, !P0 ;  /* 0x0000000f20007c0c */ /* 0x000fe2000c721270 */
[----:B------:R-:W-:Y:S01]  /*ae00*/  IMAD R15, R79, 0x2, R13 ;  /* 0x000000024f0f7824 */ /* 0x000fe200078e020d */
[----:B---3--:R-:W-:-:S02]  /*ae10*/  ISETP.LT.AND P3, PT, R23, UR15, !P0 ;  /* 0x0000000f17007c0c */ /* 0x008fc4000c761270 */
[----:B0-----:R-:W-:-:S05]  /*ae20*/  PRMT R3, R25, 0x7632, R3 ;  /* 0x0000763219037816 */ /* 0x001fca0000000003 */
[----:B------:R0:W-:Y:S01]  /*ae30*/  @P6 STG.E.U16 desc[UR20][R4.64], R3 ;  /* 0x0000000304006986 */ /* 0x0001e2000c101514 */
[----:B------:R-:W-:Y:S01]  /*ae40*/  LEA R12, P6, R13, R78, 0x1 ;  /* 0x0000004e0d0c7211 */ /* 0x000fe200078c08ff */
[----:B------:R-:W-:-:S03]  /*ae50*/  IMAD R17, R79, 0x2, R15 ;  /* 0x000000024f117824 */ /* 0x000fc600078e020f */
[----:B------:R-:W-:Y:S02]  /*ae60*/  LEA.HI.X.SX32 R13, R13, R0, 0x1, P6 ;  /* 0x000000000d0d7211 */ /* 0x000fe400030f0eff */
[C---:B------:R-:W-:Y:S02]  /*ae70*/  LEA R2, P6, R15.reuse, R78, 0x1 ;  /* 0x0000004e0f027211 */ /* 0x040fe400078c08ff */
[----:B----4-:R-:W-:Y:S02]  /*ae80*/  ISETP.LT.AND P2, PT, R22, UR15, !P0 ;  /* 0x0000000f16007c0c */ /* 0x010fe4000c741270 */
[----:B0-----:R-:W-:Y:S02]  /*ae90*/  PRMT R5, R26, 0x7632, R5 ;  /* 0x000076321a057816 */ /* 0x001fe40000000005 */
[----:B------:R-:W-:Y:S01]  /*aea0*/  LEA.HI.X.SX32 R3, R15, R0, 0x1, P6 ;  /* 0x000000000f037211 */ /* 0x000fe200030f0eff */
[----:B------:R-:W-:Y:S01]  /*aeb0*/  IMAD R15, R79, 0x2, R17 ;  /* 0x000000024f0f7824 */ /* 0x000fe200078e0211 */
[----:B------:R-:W-:Y:S01]  /*aec0*/  LEA R4, P6, R17, R78, 0x1 ;  /* 0x0000004e11047211 */ /* 0x000fe200078c08ff */
[----:B------:R-:W-:Y:S01]  /*aed0*/  @P1 STG.E.U16 desc[UR20][R6.64], R26 ;  /* 0x0000001a06001986 */ /* 0x000fe2000c101514 */
[----:B------:R-:W-:-:S03]  /*aee0*/  ISETP.LT.AND P1, PT, R21, UR15, !P0 ;  /* 0x0000000f15007c0c */ /* 0x000fc6000c721270 */
[----:B------:R0:W-:Y:S01]  /*aef0*/  @P3 STG.E.U16 desc[UR20][R12.64], R5 ;  /* 0x000000050c003986 */ /* 0x0001e2000c101514 */
[----:B------:R-:W-:-:S03]  /*af00*/  ISETP.LT.AND P3, PT, R19, UR15, !P0 ;  /* 0x0000000f13007c0c */ /* 0x000fc6000c761270 */
[----:B------:R-:W3:Y:S04]  /*af10*/  LDL.LU R21, [R1+0xd0] ;  /* 0x0000d00001157983 */ /* 0x000ee80000300800 */
[----:B------:R-:W4:Y:S01]  /*af20*/  LDL.LU R19, [R1+0xcc] ;  /* 0x0000cc0001137983 */ /* 0x000f220000300800 */
[----:B0-----:R-:W-:Y:S01]  /*af30*/  LEA.HI.X.SX32 R5, R17, R0, 0x1, P6 ;  /* 0x0000000011057211 */ /* 0x001fe200030f0eff */
[----:B------:R-:W-:Y:S01]  /*af40*/  IMAD R17, R79, 0x2, R15 ;  /* 0x000000024f117824 */ /* 0x000fe200078e020f */
[----:B------:R-:W-:Y:S02]  /*af50*/  LEA R6, P6, R15, R78, 0x1 ;  /* 0x0000004e0f067211 */ /* 0x000fe400078c08ff */
[----:B------:R-:W-:Y:S02]  /*af60*/  PRMT R13, R27, 0x7632, R13 ;  /* 0x000076321b0d7816 */ /* 0x000fe4000000000d */
[----:B------:R-:W-:-:S02]  /*af70*/  LEA.HI.X.SX32 R7, R15, R0, 0x1, P6 ;  /* 0x000000000f077211 */ /* 0x000fc400030f0eff */
[C---:B------:R-:W-:Y:S01]  /*af80*/  LEA R12, P6, R17.reuse, R78, 0x1 ;  /* 0x0000004e110c7211 */ /* 0x040fe200078c08ff */
[----:B------:R-:W-:Y:S04]  /*af90*/  @P4 STG.E.U16 desc[UR20][R2.64], R27 ;  /* 0x0000001b02004986 */ /* 0x000fe8000c101514 */
[----:B------:R0:W-:Y:S04]  /*afa0*/  @P2 STG.E.U16 desc[UR20][R4.64], R13 ;  /* 0x0000000d04002986 */ /* 0x0001e8000c101514 */
[----:B------:R-:W-:Y:S01]  /*afb0*/  @P5 STG.E.U16 desc[UR20][R6.64], R8 ;  /* 0x0000000806005986 */ /* 0x000fe2000c101514 */
[----:B0-----:R-:W-:-:S02]  /*afc0*/  LEA.HI.X.SX32 R13, R17, R0, 0x1, P6 ;  /* 0x00000000110d7211 */ /* 0x001fc400030f0eff */
[----:B------:R-:W-:-:S05]  /*afd0*/  PRMT R5, R8, 0x7632, R5 ;  /* 0x0000763208057816 */ /* 0x000fca0000000005 */
[----:B------:R0:W-:Y:S01]  /*afe0*/  @P1 STG.E.U16 desc[UR20][R12.64], R5 ;  /* 0x000000050c001986 */ /* 0x0001e2000c101514 */
[----:B-----5:R-:W-:Y:S02]  /*aff0*/  ISETP.LT.AND P4, PT, R20, UR15, !P0 ;  /* 0x0000000f14007c0c */ /* 0x020fe4000c781270 */
[----:B------:R-:W-:Y:S02]  /*b000*/  ISETP.LT.AND P2, PT, R18, UR15, !P0 ;  /* 0x0000000f12007c0c */ /* 0x000fe4000c741270 */
[----:B------:R-:W5:Y:S04]  /*b010*/  LDL.LU R18, [R1+0xc0] ;  /* 0x0000c00001127983 */ /* 0x000f680000300800 */
[----:B------:R-:W5:Y:S01]  /*b020*/  LDL.LU R20, [R1+0xbc] ;  /* 0x0000bc0001147983 */ /* 0x000f620000300800 */
[----:B--2---:R-:W-:-:S03]  /*b030*/  ISETP.LT.AND P5, PT, R16, UR15, !P0 ;  /* 0x0000000f10007c0c */ /* 0x004fc6000c7a1270 */
[----:B------:R-:W2:Y:S01]  /*b040*/  LDL.LU R16, [R1+0xb8] ;  /* 0x0000b80001107983 */ /* 0x000ea20000300800 */
[----:B------:R-:W-:-:S03]  /*b050*/  ISETP.LT.AND P1, PT, R14, UR15, !P0 ;  /* 0x0000000f0e007c0c */ /* 0x000fc6000c721270 */
[----:B------:R-:W2:Y:S01]  /*b060*/  LDL.LU R14, [R1+0xb4] ;  /* 0x0000b400010e7983 */ /* 0x000ea20000300800 */
[----:B------:R-:W-:-:S04]  /*b070*/  IMAD R15, R79, 0x2, R17 ;  /* 0x000000024f0f7824 */ /* 0x000fc800078e0211 */
[----:B------:R-:W-:Y:S01]  /*b080*/  IMAD R17, R79, 0x2, R15 ;  /* 0x000000024f117824 */ /* 0x000fe200078e020f */
[----:B------:R-:W-:-:S04]  /*b090*/  LEA R2, P6, R15, R78, 0x1 ;  /* 0x0000004e0f027211 */ /* 0x000fc800078c08ff */
[----:B------:R-:W-:Y:S01]  /*b0a0*/  LEA.HI.X.SX32 R3, R15, R0, 0x1, P6 ;  /* 0x000000000f037211 */ /* 0x000fe200030f0eff */
[----:B------:R-:W-:Y:S01]  /*b0b0*/  IMAD R15, R79, 0x2, R17 ;  /* 0x000000024f0f7824 */ /* 0x000fe200078e0211 */
[----:B------:R-:W-:-:S04]  /*b0c0*/  LEA R4, P6, R17, R78, 0x1 ;  /* 0x0000004e11047211 */ /* 0x000fc800078c08ff */
[----:B0-----:R-:W-:Y:S01]  /*b0d0*/  LEA.HI.X.SX32 R5, R17, R0, 0x1, P6 ;  /* 0x0000000011057211 */ /* 0x001fe200030f0eff */
[----:B------:R-:W-:Y:S01]  /*b0e0*/  IMAD R17, R79, 0x2, R15 ;  /* 0x000000024f117824 */ /* 0x000fe200078e020f */
[----:B------:R-:W-:Y:S01]  /*b0f0*/  LEA R6, P6, R15, R78, 0x1 ;  /* 0x0000004e0f067211 */ /* 0x000fe200078c08ff */
[----:B------:R0:W-:Y:S01]  /*b100*/  @P3 STG.E.U16 desc[UR20][R2.64], R9 ;  /* 0x0000000902003986 */ /* 0x0001e2000c101514 */
[----:B------:R-:W-:Y:S02]  /*b110*/  PRMT R8, R9, 0x7632, R8 ;  /* 0x0000763209087816 */ /* 0x000fe40000000008 */
[----:B------:R-:W-:Y:S02]  /*b120*/  LEA.HI.X.SX32 R7, R15, R0, 0x1, P6 ;  /* 0x000000000f077211 */ /* 0x000fe400030f0eff */
[----:B------:R-:W-:Y:S01]  /*b130*/  LEA R12, P6, R17, R78, 0x1 ;  /* 0x0000004e110c7211 */ /* 0x000fe200078c08ff */
[----:B------:R1:W-:Y:S01]  /*b140*/  @P4 STG.E.U16 desc[UR20][R4.64], R8 ;  /* 0x0000000804004986 */ /* 0x0003e2000c101514 */
[----:B0-----:R-:W-:-:S02]  /*b150*/  IMAD R3, R79, 0x2, R17 ;  /* 0x000000024f037824 */ /* 0x001fc400078e0211 */
[----:B------:R-:W-:Y:S02]  /*b160*/  LEA.HI.X.SX32 R13, R17, R0, 0x1, P6 ;  /* 0x00000000110d7211 */ /* 0x000fe400030f0eff */
[----:B------:R-:W-:Y:S01]  /*b170*/  IMAD R9, R79, 0x2, R3 ;  /* 0x000000024f097824 */ /* 0x000fe200078e0203 */
[C---:B------:R-:W-:Y:S02]  /*b180*/  LEA R2, P6, R3.reuse, R78, 0x1 ;  /* 0x0000004e03027211 */ /* 0x040fe400078c08ff */
[----:B-1----:R-:W-:Y:S02]  /*b190*/  PRMT R5, R10, 0x7632, R5 ;  /* 0x000076320a057816 */ /* 0x002fe40000000005 */
[----:B------:R-:W-:Y:S02]  /*b1a0*/  LEA.HI.X.SX32 R3, R3, R0, 0x1, P6 ;  /* 0x0000000003037211 */ /* 0x000fe400030f0eff */
[----:B---3--:R-:W-:Y:S02]  /*b1b0*/  ISETP.LT.AND P3, PT, R21, UR15, !P0 ;  /* 0x0000000f15007c0c */ /* 0x008fe4000c761270 */
[----:B----4-:R-:W-:-:S02]  /*b1c0*/  ISETP.LT.AND P4, PT, R19, UR15, !P0 ;  /* 0x0000000f13007c0c */ /* 0x010fc4000c781270 */
[----:B------:R-:W3:Y:S01]  /*b1d0*/  LDL.LU R19, [R1+0xb0] ;  /* 0x0000b00001137983 */ /* 0x000ee20000300800 */
[----:B------:R-:W-:-:S03]  /*b1e0*/  LEA R4, P6, R9, R78, 0x1 ;  /* 0x0000004e09047211 */ /* 0x000fc600078c08ff */
[----:B------:R0:W-:Y:S04]  /*b1f0*/  @P2 STG.E.U16 desc[UR20][R6.64], R10 ;  /* 0x0000000a06002986 */ /* 0x0001e8000c101514 */
[----:B------:R1:W-:Y:S04]  /*b200*/  @P5 STG.E.U16 desc[UR20][R12.64], R5 ;  /* 0x000000050c005986 */ /* 0x0003e8000c101514 */
[----:B------:R-:W-:Y:S01]  /*b210*/  @P1 STG.E.U16 desc[UR20][R2.64], R11 ;  /* 0x0000000b02001986 */ /* 0x000fe2000c101514 */
[----:B0-----:R-:W-:Y:S02]  /*b220*/  PRMT R10, R11, 0x7632, R10 ;  /* 0x000076320b0a7816 */ /* 0x001fe4000000000a */
[----:B-1----:R-:W-:-:S05]  /*b230*/  LEA.HI.X.SX32 R5, R9, R0, 0x1, P6 ;  /* 0x0000000009057211 */ /* 0x002fca00030f0eff */
[----:B------:R0:W-:Y:S01]  /*b240*/  @P3 STG.E.U16 desc[UR20][R4.64], R10 ;  /* 0x0000000a04003986 */ /* 0x0001e2000c101514 */
[----:B-----5:R-:W-:-:S03]  /*b250*/  ISETP.LT.AND P2, PT, R18, UR15, !P0 ;  /* 0x0000000f12007c0c */ /* 0x020fc6000c741270 */
[----:B------:R-:W4:Y:S04]  /*b260*/  LDL.LU R18, [R1+0xac] ;  /* 0x0000ac0001127983 */ /* 0x000f280000300800 */
[----:B------:R-:W5:Y:S01]  /*b270*/  LDL.LU R17, [R1+0xa8] ;  /* 0x0000a80001117983 */ /* 0x000f620000300800 */
[----:B--2---:R-:W-:-:S03]  /*b280*/  ISETP.LT.AND P1, PT, R16, UR15, !P0 ;  /* 0x0000000f10007c0c */ /* 0x004fc6000c721270 */
[----:B------:R-:W2:Y:S01]  /*b290*/  LDL.LU R16, [R1+0xa4] ;  /* 0x0000a40001107983 */ /* 0x000ea20000300800 */
[----:B------:R-:W-:-:S03]  /*b2a0*/  ISETP.LT.AND P3, PT, R14, UR15, !P0 ;  /* 0x0000000f0e007c0c */ /* 0x000fc6000c761270 */
[----:B------:R-:W5:Y:S04]  /*b2b0*/  LDL.LU R15, [R1+0xa0] ;  /* 0x0000a000010f7983 */ /* 0x000f680000300800 */
[----:B------:R-:W5:Y:S01]  /*b2c0*/  LDL.LU R14, [R1+0x9c] ;  /* 0x00009c00010e7983 */ /* 0x000f620000300800 */
[C---:B------:R-:W-:Y:S01]  /*b2d0*/  IMAD R7, R79.reuse, 0x2, R9 ;  /* 0x000000024f077824 */ /* 0x040fe200078e0209 */
[----:B0-----:R-:W-:Y:S02]  /*b2e0*/  PRMT R5, R28, 0x7632, R5 ;  /* 0x000076321c057816 */ /* 0x001fe40000000005 */
[----:B------:R-:W-:Y:S01]  /*b2f0*/  ISETP.LT.AND P5, PT, R20, UR15, !P0 ;  /* 0x0000000f14007c0c */ /* 0x000fe2000c7a1270 */
[----:B------:R-:W-:Y:S01]  /*b300*/  IMAD R9, R79, 0x2, R7 ;  /* 0x000000024f097824 */ /* 0x000fe200078e0207 */
[----:B------:R-:W-:Y:S01]  /*b310*/  LEA R6, P6, R7, R78, 0x1 ;  /* 0x0000004e07067211 */ /* 0x000fe200078c08ff */
[----:B------:R-:W5:Y:S02]  /*b320*/  LDL.LU R12, [R1+0x98] ;  /* 0x00009800010c7983 */ /* 0x000f640000300800 */
[----:B------:R-:W-:Y:S01]  /*b330*/  IMAD R13, R79, 0x2, R9 ;  /* 0x000000024f0d7824 */ /* 0x000fe200078e0209 */
[----:B------:R-:W-:Y:S01]  /*b340*/  LEA.HI.X.SX32 R7, R7, R0, 0x1, P6 ;  /* 0x0000000007077211 */ /* 0x000fe200030f0eff */
[----:B------:R-:W5:Y:S01]  /*b350*/  LDL.LU R10, [R1+0x94] ;  /* 0x00009400010a7983 */ /* 0x000f620000300800 */
[----:B------:R-:W-:Y:S01]  /*b360*/  LEA R8, P6, R9, R78, 0x1 ;  /* 0x0000004e09087211 */ /* 0x000fe200078c08ff */
[----:B------:R-:W-:-:S03]  /*b370*/  IMAD R11, R79, 0x2, R13 ;  /* 0x000000024f0b7824 */ /* 0x000fc600078e020d */
[----:B------:R-:W-:Y:S02]  /*b380*/  LEA.HI.X.SX32 R9, R9, R0, 0x1, P6 ;  /* 0x0000000009097211 */ /* 0x000fe400030f0eff */
[C---:B------:R-:W-:Y:S01]  /*b390*/  LEA R2, P6, R13.reuse, R78, 0x1 ;  /* 0x0000004e0d027211 */ /* 0x040fe200078c08ff */
[----:B------:R-:W-:Y:S03]  /*b3a0*/  @P4 STG.E.U16 desc[UR20][R6.64], R28 ;  /* 0x0000001c06004986 */ /* 0x000fe6000c101514 */
[----:B------:R-:W-:Y:S01]  /*b3b0*/  LEA.HI.X.SX32 R3, R13, R0, 0x1, P6 ;  /* 0x000000000d037211 */ /* 0x000fe200030f0eff */
[----:B------:R-:W-:Y:S01]  /*b3c0*/  IMAD R13, R79, 0x2, R11 ;  /* 0x000000024f0d7824 */ /* 0x000fe200078e020b */
[C---:B------:R-:W-:Y:S01]  /*b3d0*/  LEA R4, P6, R11.reuse, R78, 0x1 ;  /* 0x0000004e0b047211 */ /* 0x040fe200078c08ff */
[----:B------:R0:W-:Y:S04]  /*b3e0*/  @P2 STG.E.U16 desc[UR20][R8.64], R5 ;  /* 0x0000000508002986 */ /* 0x0001e8000c101514 */
[----:B------:R-:W-:Y:S01]  /*b3f0*/  @P5 STG.E.U16 desc[UR20][R2.64], R29 ;  /* 0x0000001d02005986 */ /* 0x000fe2000c101514 */
[----:B0-----:R-:W-:Y:S01]  /*b400*/  LEA.HI.X.SX32 R5, R11, R0, 0x1, P6 ;  /* 0x000000000b057211 */ /* 0x001fe200030f0eff */
[----:B------:R-:W-:Y:S01]  /*b410*/  IMAD R11, R79, 0x2, R13 ;  /* 0x000000024f0b7824 */ /* 0x000fe200078e020d */
[----:B------:R-:W-:-:S02]  /*b420*/  LEA R6, P6, R13, R78, 0x1 ;  /* 0x0000004e0d067211 */ /* 0x000fc400078c08ff */
[----:B------:R-:W-:Y:S02]  /*b430*/  PRMT R9, R29, 0x7632, R9 ;  /* 0x000076321d097816 */ /* 0x000fe40000000009 */
[----:B---3--:R-:W-:Y:S02]  /*b440*/  ISETP.LT.AND P4, PT, R19, UR15, !P0 ;  /* 0x0000000f13007c0c */ /* 0x008fe4000c781270 */
[----:B------:R-:W-:Y:S02]  /*b450*/  LEA.HI.X.SX32 R7, R13, R0, 0x1, P6 ;  /* 0x000000000d077211 */ /* 0x000fe400030f0eff */
[C---:B------:R-:W-:Y:S01]  /*b460*/  LEA R8, P6, R11.reuse, R78, 0x1 ;  /* 0x0000004e0b087211 */ /* 0x040fe200078c08ff */
[----:B------:R0:W-:Y:S04]  /*b470*/  @P1 STG.E.U16 desc[UR20][R4.64], R9 ;  /* 0x0000000904001986 */ /* 0x0001e8000c101514 */
[----:B------:R1:W-:Y:S01]  /*b480*/  @P3 STG.E.U16 desc[UR20][R6.64], R30 ;  /* 0x0000001e06003986 */ /* 0x0003e2000c101514 */
[----:B0-----:R-:W-:-:S02]  /*b490*/  LEA.HI.X.SX32 R9, R11, R0, 0x1, P6 ;  /* 0x000000000b097211 */ /* 0x001fc400030f0eff */
[----:B------:R-:W-:-:S05]  /*b4a0*/  PRMT R5, R30, 0x7632, R5 ;  /* 0x000076321e057816 */ /* 0x000fca0000000005 */
[----:B------:R0:W-:Y:S01]  /*b4b0*/  @P4 STG.E.U16 desc[UR20][R8.64], R5 ;  /* 0x0000000508004986 */ /* 0x0001e2000c101514 */
[----:B----4-:R-:W-:-:S03]  /*b4c0*/  ISETP.LT.AND P2, PT, R18, UR15, !P0 ;  /* 0x0000000f12007c0c */ /* 0x010fc6000c741270 */
[----:B------:R-:W3:Y:S01]  /*b4d0*/  LDL.LU R18, [R1+0x90] ;  /* 0x0000900001127983 */ /* 0x000ee20000300800 */
[----:B--2---:R-:W-:-:S03]  /*b4e0*/  ISETP.LT.AND P1, PT, R16, UR15, !P0 ;  /* 0x0000000f10007c0c */ /* 0x004fc6000c721270 */
[----:B------:R-:W2:Y:S01]  /*b4f0*/  LDL.LU R16, [R1+0x8c] ;  /* 0x00008c0001107983 */ /* 0x000ea20000300800 */
[----:B-----5:R-:W-:-:S03]  /*b500*/  ISETP.LT.AND P4, PT, R14, UR15, !P0 ;  /* 0x0000000f0e007c0c */ /* 0x020fc6000c781270 */
[----:B------:R-:W4:Y:S01]  /*b510*/  LDL.LU R14, [R1+0x88] ;  /* 0x00008800010e7983 */ /* 0x000f220000300800 */
[----:B------:R-:W-:Y:S01]  /*b520*/  IMAD R3, R79, 0x2, R11 ;  /* 0x000000024f037824 */ /* 0x000fe200078e020b */
[----:B------:R-:W-:-:S03]  /*b530*/  ISETP.LT.AND P5, PT, R17, UR15, !P0 ;  /* 0x0000000f11007c0c */ /* 0x000fc6000c7a1270 */
[----:B------:R-:W-:Y:S01]  /*b540*/  IMAD R11, R79, 0x2, R3 ;  /* 0x000000024f0b7824 */ /* 0x000fe200078e0203 */
[----:B------:R-:W-:-:S04]  /*b550*/  LEA R2, P6, R3, R78, 0x1 ;  /* 0x0000004e03027211 */ /* 0x000fc800078c08ff */
[----:B------:R-:W-:Y:S01]  /*b560*/  LEA.HI.X.SX32 R3, R3, R0, 0x1, P6 ;  /* 0x0000000003037211 */ /* 0x000fe200030f0eff */
[----:B-1----:R-:W-:Y:S01]  /*b570*/  IMAD R7, R79, 0x2, R11 ;  /* 0x000000024f077824 */ /* 0x002fe200078e020b */
[----:B------:R-:W-:Y:S02]  /*b580*/  LEA R4, P6, R11, R78, 0x1 ;  /* 0x0000004e0b047211 */ /* 0x000fe400078c08ff */
[----:B0-----:R-:W-:Y:S02]  /*b590*/  PRMT R9, R31, 0x7632, R9 ;  /* 0x000076321f097816 */ /* 0x001fe40000000009 */
[----:B------:R-:W-:Y:S01]  /*b5a0*/  LEA.HI.X.SX32 R5, R11, R0, 0x1, P6 ;  /* 0x000000000b057211 */ /* 0x000fe200030f0eff */
[----:B------:R-:W-:Y:S01]  /*b5b0*/  IMAD R11, R79, 0x2, R7 ;  /* 0x000000024f0b7824 */ /* 0x000fe200078e0207 */
[----:B------:R-:W-:Y:S04]  /*b5c0*/  @P2 STG.E.U16 desc[UR20][R2.64], R31 ;  /* 0x0000001f02002986 */ /* 0x000fe8000c101514 */
[----:B------:R0:W-:Y:S01]  /*b5d0*/  @P5 STG.E.U16 desc[UR20][R4.64], R9 ;  /* 0x0000000904005986 */ /* 0x0001e2000c101514 */
[----:B------:R-:W-:Y:S01]  /*b5e0*/  LEA R8, P5, R11, R78, 0x1 ;  /* 0x0000004e0b087211 */ /* 0x000fe200078a08ff */
[----:B------:R-:W-:Y:S01]  /*b5f0*/  IMAD R13, R79, 0x2, R11 ;  /* 0x000000024f0d7824 */ /* 0x000fe200078e020b */
[----:B------:R-:W-:-:S02]  /*b600*/  ISETP.LT.AND P3, PT, R15, UR15, !P0 ;  /* 0x0000000f0f007c0c */ /* 0x000fc4000c761270 */
[----:B------:R-:W-:-:S04]  /*b610*/  LEA R6, P6, R7, R78, 0x1 ;  /* 0x0000004e07067211 */ /* 0x000fc800078c08ff */
[-C--:B------:R-:W-:Y:S02]  /*b620*/  LEA.HI.X.SX32 R7, R7, R0.reuse, 0x1, P6 ;  /* 0x0000000007077211 */ /* 0x080fe400030f0eff */
[----:B0-----:R-:W-:Y:S01]  /*b630*/  LEA.HI.X.SX32 R9, R11, R0, 0x1, P5 ;  /* 0x000000000b097211 */ /* 0x001fe200028f0eff */
[----:B------:R-:W-:Y:S01]  /*b640*/  IMAD R11, R79, 0x2, R13 ;  /* 0x000000024f0b7824 */ /* 0x000fe200078e020d */
[----:B------:R-:W-:-:S03]  /*b650*/  PRMT R3, R80, 0x7632, R3 ;  /* 0x0000763250037816 */ /* 0x000fc60000000003 */
[----:B------:R-:W-:Y:S01]  /*b660*/  IMAD R15, R79, 0x2, R11 ;  /* 0x000000024f0f7824 */ /* 0x000fe200078e020b */
[----:B------:R-:W-:Y:S01]  /*b670*/  @P1 STG.E.U16 desc[UR20][R6.64], R80 ;  /* 0x0000005006001986 */ /* 0x000fe2000c101514 */
[-C--:B------:R-:W-:Y:S02]  /*b680*/  LEA R2, P1, R13, R78.reuse, 0x1 ;  /* 0x0000004e0d027211 */ /* 0x080fe400078208ff */
[----:B------:R-:W-:Y:S01]  /*b690*/  IMAD R17, R79, 0x2, R15 ;  /* 0x000000024f117824 */ /* 0x000fe200078e020f */
[----:B------:R0:W-:Y:S01]  /*b6a0*/  @P3 STG.E.U16 desc[UR20][R8.64], R3 ;  /* 0x0000000308003986 */ /* 0x0001e2000c101514 */
[----:B------:R-:W-:Y:S02]  /*b6b0*/  ISETP.LT.AND P6, PT, R10, UR15, !P0 ;  /* 0x0000000f0a007c0c */ /* 0x000fe4000c7c1270 */
[-C--:B------:R-:W-:Y:S02]  /*b6c0*/  LEA R4, P3, R11, R78.reuse, 0x1 ;  /* 0x0000004e0b047211 */ /* 0x080fe400078608ff */
[----:B------:R-:W-:-:S02]  /*b6d0*/  LEA R10, P5, R15, R78, 0x1 ;  /* 0x0000004e0f0a7211 */ /* 0x000fc400078a08ff */
[----:B------:R-:W-:Y:S02]  /*b6e0*/  ISETP.LT.AND P2, PT, R12, UR15, !P0 ;  /* 0x0000000f0c007c0c */ /* 0x000fe4000c741270 */
[----:B0-----:R-:W-:Y:S01]  /*b6f0*/  LEA.HI.X.SX32 R3, R13, R0, 0x1, P1 ;  /* 0x000000000d037211 */ /* 0x001fe200008f0eff */
[----:B------:R-:W-:Y:S01]  /*b700*/  IMAD R13, R79, 0x2, R17 ;  /* 0x000000024f0d7824 */ /* 0x000fe200078e0211 */
[----:B------:R-:W-:Y:S02]  /*b710*/  LEA R6, P1, R17, R78, 0x1 ;  /* 0x0000004e11067211 */ /* 0x000fe400078208ff */
[-C--:B------:R-:W-:Y:S01]  /*b720*/  LEA.HI.X.SX32 R5, R11, R0.reuse, 0x1, P3 ;  /* 0x000000000b057211 */ /* 0x080fe200018f0eff */
[----:B------:R-:W-:Y:S01]  /*b730*/  IMAD R79, R79, 0x2, R13 ;  /* 0x000000024f4f7824 */ /* 0x000fe200078e020d */
[-C--:B------:R-:W-:Y:S02]  /*b740*/  LEA.HI.X.SX32 R11, R15, R0.reuse, 0x1, P5 ;  /* 0x000000000f0b7211 */ /* 0x080fe400028f0eff */
[----:B------:R-:W-:-:S02]  /*b750*/  LEA.HI.X.SX32 R7, R17, R0, 0x1, P1 ;  /* 0x0000000011077211 */ /* 0x000fc400008f0eff */
[----:B------:R-:W-:Y:S01]  /*b760*/  LEA R12, P5, R13, R78, 0x1 ;  /* 0x0000004e0d0c7211 */ /* 0x000fe200078a08ff */
[----:B------:R0:W-:Y:S01]  /*b770*/  @P4 STG.E.U16 desc[UR20][R2.64], R81 ;  /* 0x0000005102004986 */ /* 0x0001e2000c101514 */
[----:B------:R-:W-:Y:S02]  /*b780*/  PRMT R8, R81, 0x7632, R8 ;  /* 0x0000763251087816 */ /* 0x000fe40000000008 */
[----:B------:R-:W-:Y:S02]  /*b790*/  LEA.HI.X.SX32 R13, R13, R0, 0x1, P5 ;  /* 0x000000000d0d7211 */ /* 0x000fe400028f0eff */
[----:B------:R-:W-:Y:S01]  /*b7a0*/  LEA R78, P5, R79, R78, 0x1 ;  /* 0x0000004e4f4e7211 */ /* 0x000fe200078a08ff */
[----:B------:R1:W-:Y:S01]  /*b7b0*/  @P2 STG.E.U16 desc[UR20][R4.64], R8 ;  /* 0x0000000804002986 */ /* 0x0003e2000c101514 */
[----:B------:R-:W-:Y:S02]  /*b7c0*/  PRMT R39, R83, 0x7632, R39 ;  /* 0x0000763253277816 */ /* 0x000fe40000000027 */
[----:B------:R-:W-:-:S02]  /*b7d0*/  LEA.HI.X.SX32 R79, R79, R0, 0x1, P5 ;  /* 0x000000004f4f7211 */ /* 0x000fc400028f0eff */
[----:B0-----:R-:W-:Y:S01]  /*b7e0*/  PRMT R3, R82, 0x7632, R3 ;  /* 0x0000763252037816 */ /* 0x001fe20000000003 */
[----:B------:R1:W-:Y:S01]  /*b7f0*/  @P6 STG.E.U16 desc[UR20][R10.64], R82 ;  /* 0x000000520a006986 */ /* 0x0003e2000c101514 */
[----:B---3--:R-:W-:Y:S02]  /*b800*/  ISETP.LT.AND P3, PT, R18, UR15, !P0 ;  /* 0x0000000f12007c0c */ /* 0x008fe4000c761270 */
[----:B--2---:R-:W-:Y:S02]  /*b810*/  ISETP.LT.AND P1, PT, R16, UR15, !P0 ;  /* 0x0000000f10007c0c */ /* 0x004fe4000c721270 */
[----:B----4-:R-:W-:-:S09]  /*b820*/  ISETP.LT.AND P0, PT, R14, UR15, !P0 ;  /* 0x0000000f0e007c0c */ /* 0x010fd2000c701270 */
[----:B------:R1:W-:Y:S04]  /*b830*/  @P3 STG.E.U16 desc[UR20][R6.64], R3 ;  /* 0x0000000306003986 */ /* 0x0003e8000c101514 */
[----:B------:R1:W-:Y:S04]  /*b840*/  @P1 STG.E.U16 desc[UR20][R12.64], R83 ;  /* 0x000000530c001986 */ /* 0x0003e8000c101514 */
[----:B------:R1:W-:Y:S01]  /*b850*/  @P0 STG.E.U16 desc[UR20][R78.64], R39 ;  /* 0x000000274e000986 */ /* 0x0003e2000c101514 */
[----:B------:R-:W-:Y:S06]  /*b860*/  BAR.SYNC.DEFER_BLOCKING 0x0 ;  /* 0x0000000000007b1d */ /* 0x000fec0000010000 */
[----:B------:R-:W-:Y:S05]  /*b870*/  BRA.U UP0, `(.L_x_13) ;  /* 0x0000000100a07547 */ /* 0x000fea000b800000 */
[----:B------:R-:W0:Y:S01]  /*b880*/  S2UR UR5, SR_CgaCtaId ;  /* 0x00000000000579c3 */ /* 0x000e220000008800 */
[----:B------:R-:W-:Y:S01]  /*b890*/  NOP ;  /* 0x0000000000007918 */ /* 0x000fe20000000000 */
[----:B------:R-:W-:Y:S01]  /*b8a0*/  UMOV UR4, 0x50 ;  /* 0x0000005000047882 */ /* 0x000fe20000000000 */
[----:B------:R-:W-:Y:S02]  /*b8b0*/  IMAD.U32 R0, RZ, RZ, UR8 ;  /* 0x00000008ff007e24 */ /* 0x000fe4000f8e00ff */
[----:B-1----:R-:W-:Y:S02]  /*b8c0*/  IMAD.MOV.U32 R3, RZ, RZ, 0xf ;  /* 0x0000000fff037424 */ /* 0x002fe400078e00ff */
[----:B------:R-:W-:Y:S01]  /*b8d0*/  IMAD.MOV.U32 R7, RZ, RZ, 0x1 ;  /* 0x00000001ff077424 */ /* 0x000fe200078e00ff */
[----:B------:R-:W-:-:S04]  /*b8e0*/  LOP3.LUT R0, R0, 0xffff, RZ, 0xc0, !PT ;  /* 0x0000ffff00007812 */ /* 0x000fc800078ec0ff */
[----:B------:R-:W-:-:S05]  /*b8f0*/  SHF.R.U32.HI R0, RZ, 0x5, R0 ;  /* 0x00000005ff007819 */ /* 0x000fca0000011600 */
[----:B------:R-:W-:Y:S01]  /*b900*/  VIADD R2, R0, 0x10 ;  /* 0x0000001000027836 */ /* 0x000fe20000000000 */
[----:B------:R-:W-:Y:S01]  /*b910*/  SHF.L.U32 R0, R3, R0, RZ ;  /* 0x0000000003007219 */ /* 0x000fe200000006ff */
[----:B0-----:R-:W-:-:S03]  /*b920*/  ULEA UR6, UR5, UR4, 0x18 ;  /* 0x0000000405067291 */ /* 0x001fc6000f8ec0ff */
[----:B------:R-:W-:-:S04]  /*b930*/  SHF.L.U32 R3, R7, R2, RZ ;  /* 0x0000000207037219 */ /* 0x000fc800000006ff */
[----:B------:R-:W-:Y:S02]  /*b940*/  LOP3.LUT R0, R3, R0, RZ, 0xfc, !PT ;  /* 0x0000000003007212 */ /* 0x000fe400078efcff */
[----:B------:R-:W0:Y:S02]  /*b950*/  LDS R5, [UR6] ;  /* 0x00000006ff057984 */ /* 0x000e240008000800 */
[C---:B------:R-:W-:Y:S02]  /*b960*/  LOP3.LUT R2, R0.reuse, 0xffff, RZ, 0xc0, !PT ;  /* 0x0000ffff00027812 */ /* 0x040fe400078ec0ff */
[----:B0-----:R-:W-:-:S04]  /*b970*/  LOP3.LUT R3, R0, 0xffff, R5, 0x80, !PT ;  /* 0x0000ffff00037812 */ /* 0x001fc800078e8005 */
[----:B------:R-:W-:-:S13]  /*b980*/  ISETP.NE.AND P0, PT, R3, R2, PT ;  /* 0x000000020300720c */ /* 0x000fda0003f05270 */
[----:B------:R-:W-:Y:S05]  /*b990*/  @P0 BRA `(.L_x_14) ;  /* 0x0000000000500947 */ /* 0x000fea0003800000 */
[----:B------:R-:W-:Y:S02]  /*b9a0*/  SHF.R.U32.HI R5, RZ, 0x10, R5 ;  /* 0x00000010ff057819 */ /* 0x000fe40000011605 */
[----:B------:R-:W-:-:S04]  /*b9b0*/  SHF.R.U32.HI R2, RZ, 0x10, R0 ;  /* 0x00000010ff027819 */ /* 0x000fc80000011600 */
[----:B------:R-:W-:-:S04]  /*b9c0*/  LOP3.LUT R5, R5, R2, RZ, 0xc0, !PT ;  /* 0x0000000205057212 */ /* 0x000fc800078ec0ff */
[----:B------:R-:W-:-:S13]  /*b9d0*/  ISETP.NE.AND P0, PT, R5, R2, PT ;  /* 0x000000020500720c */ /* 0x000fda0003f05270 */
[----:B------:R-:W-:Y:S05]  /*b9e0*/  @P0 BRA `(.L_x_15) ;  /* 0x0000000000300947 */ /* 0x000fea0003800000 */
[----:B------:R-:W-:Y:S01]  /*b9f0*/  R2UR UR4, R0 ;  /* 0x00000000000472ca */ /* 0x000fe200000e0000 */
[----:B------:R-:W-:Y:S01]  /*ba00*/  VOTEU.ANY UR5, UPT, PT ;  /* 0x0000000000057886 */ /* 0x000fe200038e0100 */
[----:B------:R-:W0:Y:S01]  /*ba10*/  S2R R0, SR_LANEID ;  /* 0x0000000000007919 */ /* 0x000e220000000000 */
[----:B------:R-:W-:-:S10]  /*ba20*/  UFLO.U32 UR5, UR5 ;  /* 0x00000005000572bd */ /* 0x000fd400080e0000 */
[----:B------:R-:W-:-:S06]  /*ba30*/  ULOP3.LUT UR4, URZ, UR4, URZ, 0x33, !UPT ;  /* 0x00000004ff047292 */ /* 0x000fcc000f8e33ff */
[----:B------:R-:W-:-:S04]  /*ba40*/  IMAD.U32 R2, RZ, RZ, UR4 ;  /* 0x00000004ff027e24 */ /* 0x000fc8000f8e00ff */
[----:B------:R-:W1:Y:S02]  /*ba50*/  REDUX UR7, R2 ;  /* 0x00000000020773c4 */ /* 0x000e640000000000 */
[----:B------:R2:W-:Y:S01]  /*ba60*/  UTCATOMSWS.AND URZ, UR4 ;  /* 0x0000000400ff79e3 */ /* 0x0005e20008000000 */
[----:B0-----:R-:W-:Y:S01]  /*ba70*/  ISETP.EQ.U32.AND P0, PT, R0, UR5, PT ;  /* 0x0000000500007c0c */ /* 0x001fe2000bf02070 */
[----:B-1----:R-:W-:-:S12]  /*ba80*/  IMAD.U32 R0, RZ, RZ, UR7 ;  /* 0x00000007ff007e24 */ /* 0x002fd8000f8e00ff */
[----:B------:R2:W-:Y:S01]  /*ba90*/  @P0 ATOMS.AND RZ, [UR6], R0 ;  /* 0x00000000ffff098c */ /* 0x0005e2000a800006 */
[----:B------:R-:W-:Y:S05]  /*baa0*/  BRA `(.L_x_13) ;  /* 0x0000000000147947 */ /* 0x000fea0003800000 */
.L_x_15:
[----:B------:R-:W-:-:S07]  /*bab0*/  MOV R2, 0xbad0 ;  /* 0x0000bad000027802 */ /* 0x000fce0000000f00 */
[----:B------:R-:W-:Y:S05]  /*bac0*/  CALL.REL.NOINC `($__internal_0_$__cuda_sm10x_tcgen05_guardrail_trap_col_being_dealloced_not_returned_by_alloc) ;  /* 0x00000000002c7944 */ /* 0x000fea0003c00000 */
[----:B------:R-:W-:Y:S05]  /*bad0*/  BRA `(.L_x_13) ;  /* 0x0000000000087947 */ /* 0x000fea0003800000 */
.L_x_14:
[----:B------:R-:W-:-:S07]  /*bae0*/  MOV R2, 0xbb00 ;  /* 0x0000bb0000027802 */ /* 0x000fce0000000f00 */
[----:B------:R-:W-:Y:S05]  /*baf0*/  CALL.REL.NOINC `($__internal_2_$__cuda_sm10x_tcgen05_guardrail_trap_unallocated_columns_being_dealloced) ;  /* 0x0000000000387944 */ /* 0x000fea0003c00000 */
.L_x_13:
[----:B------:R-:W-:Y:S01]  /*bb00*/  NOP ;  /* 0x0000000000007918 */ /* 0x000fe20000000000 */
[----:B--2---:R-:W-:Y:S05]  /*bb10*/  EXIT ;  /* 0x000000000000794d */ /* 0x004fea0003800000 */
.L_x_8:
[----:B------:R-:W0:Y:S02]  /*bb20*/  SYNCS.PHASECHK.TRANS64.TRYWAIT P2, [UR11], R22 ;  /* 0x00000016ff0075a7 */ /* 0x000e24000804110b */
[----:B0-----:R-:W-:Y:S05]  /*bb30*/  @!P2 BRA `(.L_x_8) ;  /* 0xfffffffc00f8a947 */ /* 0x001fea000383ffff */
[----:B------:R-:W-:Y:S05]  /*bb40*/  BRA `(.L_x_16) ;  /* 0xffffffbc00547947 */ /* 0x000fea000383ffff */
.L_x_12:
[----:B------:R-:W0:Y:S02]  /*bb50*/  SYNCS.PHASECHK.TRANS64.TRYWAIT P2, [UR11], R2 ;  /* 0x00000002ff0075a7 */ /* 0x000e24000804110b */
[----:B0-----:R-:W-:Y:S05]  /*bb60*/  @!P2 BRA `(.L_x_12) ;  /* 0xfffffffc00f8a947 */ /* 0x001fea000383ffff */
[----:B------:R-:W-:Y:S05]  /*bb70*/  BRA `(.L_x_11) ;  /* 0xffffffdc009c7947 */ /* 0x000fea000383ffff */
        .weak           $__internal_0_$__cuda_sm10x_tcgen05_guardrail_trap_col_being_dealloced_not_returned_by_alloc
        .type           $__internal_0_$__cuda_sm10x_tcgen05_guardrail_trap_col_being_dealloced_not_returned_by_alloc,@function
        .size           $__internal_0_$__cuda_sm10x_tcgen05_guardrail_trap_col_being_dealloced_not_returned_by_alloc,($__internal_1_$__cuda_sm10x_tcgen05_guardrail_trap_phase_invalid_during_alloc - $__internal_0_$__cuda_sm10x_tcgen05_guardrail_trap_col_being_dealloced_not_returned_by_alloc)
$__internal_0_$__cuda_sm10x_tcgen05_guardrail_trap_col_being_dealloced_not_returned_by_alloc:
[----:B------:R-:W-:Y:S05]  /*bb80*/  BPT.TRAP 0x1 ;  /* 0x000000040000795c */ /* 0x000fea0000300000 */
[----:B------:R-:W-:-:S04]  /*bb90*/  IMAD.MOV.U32 R3, RZ, RZ, 0x0 ;  /* 0x00000000ff037424 */ /* 0x000fc800078e00ff */
[----:B------:R-:W-:Y:S05]  /*bba0*/  RET.REL.NODEC R2 `(matmul_kernel) ;  /* 0xffffff4402147950 */ /* 0x000fea0003c3ffff */
        .weak           $__internal_1_$__cuda_sm10x_tcgen05_guardrail_trap_phase_invalid_during_alloc
        .type           $__internal_1_$__cuda_sm10x_tcgen05_guardrail_trap_phase_invalid_during_alloc,@function
        .size           $__internal_1_$__cuda_sm10x_tcgen05_guardrail_trap_phase_invalid_during_alloc,($__internal_2_$__cuda_sm10x_tcgen05_guardrail_trap_unallocated_columns_being_dealloced - $__internal_1_$__cuda_sm10x_tcgen05_guardrail_trap_phase_invalid_during_alloc)
$__internal_1_$__cuda_sm10x_tcgen05_guardrail_trap_phase_invalid_during_alloc:
[----:B------:R-:W-:Y:S05]  /*bbb0*/  BPT.TRAP 0x1 ;  /* 0x000000040000795c */ /* 0x000fea0000300000 */
[----:B------:R-:W-:-:S04]  /*bbc0*/  IMAD.MOV.U32 R3, RZ, RZ, 0x0 ;  /* 0x00000000ff037424 */ /* 0x000fc800078e00ff */
[----:B------:R-:W-:Y:S05]  /*bbd0*/  RET.REL.NODEC R2 `(matmul_kernel) ;  /* 0xffffff4402087950 */ /* 0x000fea0003c3ffff */
        .weak           $__internal_2_$__cuda_sm10x_tcgen05_guardrail_trap_unallocated_columns_being_dealloced
        .type           $__internal_2_$__cuda_sm10x_tcgen05_guardrail_trap_unallocated_columns_being_dealloced,@function
        .size           $__internal_2_$__cuda_sm10x_tcgen05_guardrail_trap_unallocated_columns_being_dealloced,(.L_x_20 - $__internal_2_$__cuda_sm10x_tcgen05_guardrail_trap_unallocated_columns_being_dealloced)
$__internal_2_$__cuda_sm10x_tcgen05_guardrail_trap_unallocated_columns_being_dealloced:
[----:B------:R-:W-:Y:S05]  /*bbe0*/  BPT.TRAP 0x1 ;  /* 0x000000040000795c */ /* 0x000fea0000300000 */
[----:B------:R-:W-:-:S04]  /*bbf0*/  IMAD.MOV.U32 R3, RZ, RZ, 0x0 ;  /* 0x00000000ff037424 */ /* 0x000fc800078e00ff */
[----:B------:R-:W-:Y:S05]  /*bc00*/  RET.REL.NODEC R2 `(matmul_kernel) ;  /* 0xffffff4002fc7950 */ /* 0x000fea0003c3ffff */
.L_x_17:
[----:B------:R-:W-:-:S00]  /*bc10*/  BRA `(.L_x_17) ;  /* 0xfffffffc00fc7947 */ /* 0x000fc0000383ffff */
[----:B------:R-:W-:-:S00]  /*bc20*/  NOP ;  /* 0x0000000000007918 */ /* 0x000fc00000000000 */
        /* <DEDUP_REMOVED lines=13> */
.L_x_20:


//--------------------- .nv.shared.matmul_kernel  --------------------------
	.section	.nv.shared.matmul_kernel,"aw",@nobits
	.sectionflags	@""
	.align	16
	.zero		1024


//--------------------- .nv.shared.reserved.0     --------------------------
	.section	.nv.shared.reserved.0,"aw",@nobits
	.align	8
	.weak		__nv_reservedSMEM_offset_0_alias
	.size		__nv_reservedSMEM_offset_0_alias, 0, 64
	.other		__nv_reservedSMEM_offset_0_alias,@"STO_CUDA_RESERVED_SHARED STV_DEFAULT"
__nv_reservedSMEM_offset_0_alias:
	.zero		0
.nv.shared.reserved.0:
	.zero		64
	.weak		__nv_reservedSMEM_allocation_phase
	.type		__nv_reservedSMEM_allocation_phase,@object
	.size		__nv_reservedSMEM_allocation_phase,(.L_0 - __nv_reservedSMEM_allocation_phase)
__nv_reservedSMEM_allocation_phase:
	.zero		1
.L_0:
	.zero		7
	.weak		__nv_reservedSMEM_devtool_atexit_pc
	.type		__nv_reservedSMEM_devtool_atexit_pc,@object
	.size		__nv_reservedSMEM_devtool_atexit_pc,(__nv_reservedSMEM_allocation_mask - __nv_reservedSMEM_devtool_atexit_pc)
__nv_reservedSMEM_devtool_atexit_pc:
	.zero		8
	.weak		__nv_reservedSMEM_allocation_mask
	.type		__nv_reservedSMEM_allocation_mask,@object
	.size		__nv_reservedSMEM_allocation_mask,(.L_2 - __nv_reservedSMEM_allocation_mask)
__nv_reservedSMEM_allocation_mask:
	.zero		4
.L_2:


//--------------------- .nv.constant0.matmul_kernel --------------------------
	.section	.nv.constant0.matmul_kernel,"a",@progbits
	.sectionflags	@""
	.align	4
.nv.constant0.matmul_kernel:
	.zero		976


//--------------------- SYMBOLS --------------------------

	.type		.nv.reservedSmem.offset0,@object
	.size		.nv.reservedSmem.offset0,0x4
	.type		.nv.reservedSmem.cap,@object
	.size		.nv.reservedSmem.cap,0x4
